//
// Generated by NVIDIA NVVM Compiler
//
// Compiler Build ID: CL-36424714
// Cuda compilation tools, release 13.0, V13.0.88
// Based on NVVM 20.0.0
//

.version 9.0
.target sm_100
.address_size 64

	// .globl	_Z9matrixMulPKfS0_Pfiiiff
// _ZZ9matrixMulPKfS0_PfiiiffE4subA has been demoted
// _ZZ9matrixMulPKfS0_PfiiiffE4subB has been demoted

.visible .entry _Z9matrixMulPKfS0_Pfiiiff(
	.param .u64 .ptr .align 1 _Z9matrixMulPKfS0_Pfiiiff_param_0,
	.param .u64 .ptr .align 1 _Z9matrixMulPKfS0_Pfiiiff_param_1,
	.param .u64 .ptr .align 1 _Z9matrixMulPKfS0_Pfiiiff_param_2,
	.param .u32 _Z9matrixMulPKfS0_Pfiiiff_param_3,
	.param .u32 _Z9matrixMulPKfS0_Pfiiiff_param_4,
	.param .u32 _Z9matrixMulPKfS0_Pfiiiff_param_5,
	.param .f32 _Z9matrixMulPKfS0_Pfiiiff_param_6,
	.param .f32 _Z9matrixMulPKfS0_Pfiiiff_param_7
)
{
	.reg .pred 	%p<3>;
	.reg .b32 	%r<80>;
	.reg .b32 	%f<1103>;
	.reg .b64 	%rd<47>;
	// demoted variable
	.shared .align 4 .b8 _ZZ9matrixMulPKfS0_PfiiiffE4subA[4096];
	// demoted variable
	.shared .align 4 .b8 _ZZ9matrixMulPKfS0_PfiiiffE4subB[4096];
	ld.param.u64 	%rd6, [_Z9matrixMulPKfS0_Pfiiiff_param_0];
	ld.param.u32 	%r9, [_Z9matrixMulPKfS0_Pfiiiff_param_5];
	mov.u32 	%r10, %ctaid.x;
	mov.u32 	%r11, %ntid.x;
	mul.lo.s32 	%r12, %r10, %r11;
	mul.wide.u32 	%rd1, %r12, 8;
	mov.u32 	%r13, %ctaid.y;
	mov.u32 	%r14, %ntid.y;
	mul.lo.s32 	%r15, %r14, %r13;
	shl.b32 	%r1, %r15, 3;
	mov.u32 	%r16, %tid.y;
	mov.u32 	%r17, %tid.x;
	mad.lo.s32 	%r2, %r16, %r11, %r17;
	shr.u32 	%r3, %r2, 5;
	setp.lt.s32 	%p1, %r9, 1;
	mov.f32 	%f1039, 0f00000000;
	mov.f32 	%f1040, %f1039;
	mov.f32 	%f1041, %f1039;
	mov.f32 	%f1042, %f1039;
	mov.f32 	%f1043, %f1039;
	mov.f32 	%f1044, %f1039;
	mov.f32 	%f1045, %f1039;
	mov.f32 	%f1046, %f1039;
	mov.f32 	%f1047, %f1039;
	mov.f32 	%f1048, %f1039;
	mov.f32 	%f1049, %f1039;
	mov.f32 	%f1050, %f1039;
	mov.f32 	%f1051, %f1039;
	mov.f32 	%f1052, %f1039;
	mov.f32 	%f1053, %f1039;
	mov.f32 	%f1054, %f1039;
	mov.f32 	%f1055, %f1039;
	mov.f32 	%f1056, %f1039;
	mov.f32 	%f1057, %f1039;
	mov.f32 	%f1058, %f1039;
	mov.f32 	%f1059, %f1039;
	mov.f32 	%f1060, %f1039;
	mov.f32 	%f1061, %f1039;
	mov.f32 	%f1062, %f1039;
	mov.f32 	%f1063, %f1039;
	mov.f32 	%f1064, %f1039;
	mov.f32 	%f1065, %f1039;
	mov.f32 	%f1066, %f1039;
	mov.f32 	%f1067, %f1039;
	mov.f32 	%f1068, %f1039;
	mov.f32 	%f1069, %f1039;
	mov.f32 	%f1070, %f1039;
	mov.f32 	%f1071, %f1039;
	mov.f32 	%f1072, %f1039;
	mov.f32 	%f1073, %f1039;
	mov.f32 	%f1074, %f1039;
	mov.f32 	%f1075, %f1039;
	mov.f32 	%f1076, %f1039;
	mov.f32 	%f1077, %f1039;
	mov.f32 	%f1078, %f1039;
	mov.f32 	%f1079, %f1039;
	mov.f32 	%f1080, %f1039;
	mov.f32 	%f1081, %f1039;
	mov.f32 	%f1082, %f1039;
	mov.f32 	%f1083, %f1039;
	mov.f32 	%f1084, %f1039;
	mov.f32 	%f1085, %f1039;
	mov.f32 	%f1086, %f1039;
	mov.f32 	%f1087, %f1039;
	mov.f32 	%f1088, %f1039;
	mov.f32 	%f1089, %f1039;
	mov.f32 	%f1090, %f1039;
	mov.f32 	%f1091, %f1039;
	mov.f32 	%f1092, %f1039;
	mov.f32 	%f1093, %f1039;
	mov.f32 	%f1094, %f1039;
	mov.f32 	%f1095, %f1039;
	mov.f32 	%f1096, %f1039;
	mov.f32 	%f1097, %f1039;
	mov.f32 	%f1098, %f1039;
	mov.f32 	%f1099, %f1039;
	mov.f32 	%f1100, %f1039;
	mov.f32 	%f1101, %f1039;
	mov.f32 	%f1102, %f1039;
	@%p1 bra 	$L__BB0_3;
	ld.param.u32 	%r76, [_Z9matrixMulPKfS0_Pfiiiff_param_5];
	ld.param.u32 	%r73, [_Z9matrixMulPKfS0_Pfiiiff_param_4];
	shl.b32 	%r19, %r2, 2;
	and.b32  	%r20, %r19, 124;
	and.b32  	%r21, %r19, 4;
	shr.u32 	%r22, %r2, 1;
	mul.lo.s32 	%r23, %r73, %r3;
	cvt.s64.s32 	%rd9, %r23;
	cvt.u64.u32 	%rd10, %r20;
	add.s64 	%rd11, %rd1, %rd10;
	add.s64 	%rd2, %rd11, %rd9;
	mul.lo.s32 	%r24, %r76, %r22;
	cvt.u64.u32 	%rd12, %r24;
	cvt.u64.u32 	%rd13, %r21;
	cvt.s64.s32 	%rd14, %r76;
	cvt.u64.u32 	%rd15, %r1;
	mad.lo.s64 	%rd16, %rd14, %rd15, %rd13;
	add.s64 	%rd17, %rd16, %rd12;
	shl.b64 	%rd18, %rd17, 2;
	cvta.to.global.u64 	%rd19, %rd6;
	add.s64 	%rd46, %rd19, %rd18;
	mov.f32 	%f1039, 0f00000000;
	mov.b32 	%r78, 0;
	mov.u32 	%r79, %r78;
$L__BB0_2:
	ld.param.u32 	%r77, [_Z9matrixMulPKfS0_Pfiiiff_param_5];
	ld.param.u32 	%r74, [_Z9matrixMulPKfS0_Pfiiiff_param_4];
	ld.param.u64 	%rd44, [_Z9matrixMulPKfS0_Pfiiiff_param_1];
	cvt.s64.s32 	%rd20, %r78;
	add.s64 	%rd21, %rd2, %rd20;
	cvta.to.global.u64 	%rd22, %rd44;
	shl.b64 	%rd23, %rd21, 2;
	add.s64 	%rd24, %rd22, %rd23;
	ld.global.v4.f32 	{%f197, %f198, %f199, %f200}, [%rd24];
	ld.global.v4.f32 	{%f201, %f202, %f203, %f204}, [%rd46];
	mov.u32 	%r26, %ntid.x;
	mov.u32 	%r27, %tid.x;
	mad.lo.s32 	%r28, %r16, %r26, %r27;
	shl.b32 	%r29, %r28, 4;
	mov.u32 	%r30, _ZZ9matrixMulPKfS0_PfiiiffE4subB;
	add.s32 	%r31, %r30, %r29;
	st.shared.v4.f32 	[%r31], {%f197, %f198, %f199, %f200};
	shl.b32 	%r32, %r28, 2;
	shl.b32 	%r33, %r28, 9;
	and.b32  	%r34, %r33, 512;
	shr.u32 	%r35, %r28, 1;
	add.s32 	%r36, %r34, %r35;
	shl.b32 	%r37, %r36, 2;
	mov.u32 	%r38, _ZZ9matrixMulPKfS0_PfiiiffE4subA;
	add.s32 	%r39, %r38, %r37;
	st.shared.f32 	[%r39], %f201;
	st.shared.f32 	[%r39+512], %f202;
	st.shared.f32 	[%r39+1024], %f203;
	st.shared.f32 	[%r39+1536], %f204;
	bar.sync 	0;
	and.b32  	%r40, %r32, 112;
	shl.b32 	%r41, %r28, 3;
	and.b32  	%r42, %r41, 256;
	or.b32  	%r43, %r42, %r40;
	add.s32 	%r44, %r30, %r43;
	ld.shared.v4.f32 	{%f205, %f206, %f207, %f208}, [%r44];
	ld.shared.v4.f32 	{%f209, %f210, %f211, %f212}, [%r44+128];
	shr.u32 	%r45, %r28, 3;
	and.b32  	%r46, %r45, 524280;
	and.b32  	%r47, %r28, 3;
	or.b32  	%r48, %r46, %r47;
	shl.b32 	%r49, %r48, 4;
	add.s32 	%r50, %r38, %r49;
	ld.shared.v4.f32 	{%f213, %f214, %f215, %f216}, [%r50];
	ld.shared.v4.f32 	{%f217, %f218, %f219, %f220}, [%r50+64];
	fma.rn.f32 	%f221, %f213, %f205, %f1090;
	fma.rn.f32 	%f222, %f213, %f206, %f1089;
	fma.rn.f32 	%f223, %f213, %f207, %f1088;
	fma.rn.f32 	%f224, %f213, %f208, %f1087;
	fma.rn.f32 	%f225, %f214, %f205, %f1082;
	fma.rn.f32 	%f226, %f214, %f206, %f1081;
	fma.rn.f32 	%f227, %f214, %f207, %f1080;
	fma.rn.f32 	%f228, %f214, %f208, %f1079;
	fma.rn.f32 	%f229, %f215, %f205, %f1074;
	fma.rn.f32 	%f230, %f215, %f206, %f1073;
	fma.rn.f32 	%f231, %f215, %f207, %f1072;
	fma.rn.f32 	%f232, %f215, %f208, %f1071;
	fma.rn.f32 	%f233, %f216, %f205, %f1066;
	fma.rn.f32 	%f234, %f216, %f206, %f1065;
	fma.rn.f32 	%f235, %f216, %f207, %f1064;
	fma.rn.f32 	%f236, %f216, %f208, %f1063;
	fma.rn.f32 	%f237, %f213, %f209, %f1086;
	fma.rn.f32 	%f238, %f213, %f210, %f1085;
	fma.rn.f32 	%f239, %f213, %f211, %f1084;
	fma.rn.f32 	%f240, %f213, %f212, %f1083;
	fma.rn.f32 	%f241, %f214, %f209, %f1078;
	fma.rn.f32 	%f242, %f214, %f210, %f1077;
	fma.rn.f32 	%f243, %f214, %f211, %f1076;
	fma.rn.f32 	%f244, %f214, %f212, %f1075;
	fma.rn.f32 	%f245, %f215, %f209, %f1070;
	fma.rn.f32 	%f246, %f215, %f210, %f1069;
	fma.rn.f32 	%f247, %f215, %f211, %f1068;
	fma.rn.f32 	%f248, %f215, %f212, %f1067;
	fma.rn.f32 	%f249, %f216, %f209, %f1062;
	fma.rn.f32 	%f250, %f216, %f210, %f1061;
	fma.rn.f32 	%f251, %f216, %f211, %f1060;
	fma.rn.f32 	%f252, %f216, %f212, %f1059;
	fma.rn.f32 	%f253, %f217, %f205, %f1058;
	fma.rn.f32 	%f254, %f217, %f206, %f1057;
	fma.rn.f32 	%f255, %f217, %f207, %f1056;
	fma.rn.f32 	%f256, %f217, %f208, %f1055;
	fma.rn.f32 	%f257, %f218, %f205, %f1050;
	fma.rn.f32 	%f258, %f218, %f206, %f1049;
	fma.rn.f32 	%f259, %f218, %f207, %f1048;
	fma.rn.f32 	%f260, %f218, %f208, %f1047;
	fma.rn.f32 	%f261, %f219, %f205, %f1042;
	fma.rn.f32 	%f262, %f219, %f206, %f1041;
	fma.rn.f32 	%f263, %f219, %f207, %f1040;
	fma.rn.f32 	%f264, %f219, %f208, %f1039;
	fma.rn.f32 	%f265, %f220, %f205, %f1095;
	fma.rn.f32 	%f266, %f220, %f206, %f1096;
	fma.rn.f32 	%f267, %f220, %f207, %f1097;
	fma.rn.f32 	%f268, %f220, %f208, %f1098;
	fma.rn.f32 	%f269, %f217, %f209, %f1054;
	fma.rn.f32 	%f270, %f217, %f210, %f1053;
	fma.rn.f32 	%f271, %f217, %f211, %f1052;
	fma.rn.f32 	%f272, %f217, %f212, %f1051;
	fma.rn.f32 	%f273, %f218, %f209, %f1046;
	fma.rn.f32 	%f274, %f218, %f210, %f1045;
	fma.rn.f32 	%f275, %f218, %f211, %f1044;
	fma.rn.f32 	%f276, %f218, %f212, %f1043;
	fma.rn.f32 	%f277, %f219, %f209, %f1091;
	fma.rn.f32 	%f278, %f219, %f210, %f1092;
	fma.rn.f32 	%f279, %f219, %f211, %f1093;
	fma.rn.f32 	%f280, %f219, %f212, %f1094;
	fma.rn.f32 	%f281, %f220, %f209, %f1099;
	fma.rn.f32 	%f282, %f220, %f210, %f1100;
	fma.rn.f32 	%f283, %f220, %f211, %f1101;
	fma.rn.f32 	%f284, %f220, %f212, %f1102;
	ld.shared.v4.f32 	{%f285, %f286, %f287, %f288}, [%r44+512];
	ld.shared.v4.f32 	{%f289, %f290, %f291, %f292}, [%r44+640];
	ld.shared.v4.f32 	{%f293, %f294, %f295, %f296}, [%r50+512];
	ld.shared.v4.f32 	{%f297, %f298, %f299, %f300}, [%r50+576];
	fma.rn.f32 	%f301, %f293, %f285, %f221;
	fma.rn.f32 	%f302, %f293, %f286, %f222;
	fma.rn.f32 	%f303, %f293, %f287, %f223;
	fma.rn.f32 	%f304, %f293, %f288, %f224;
	fma.rn.f32 	%f305, %f294, %f285, %f225;
	fma.rn.f32 	%f306, %f294, %f286, %f226;
	fma.rn.f32 	%f307, %f294, %f287, %f227;
	fma.rn.f32 	%f308, %f294, %f288, %f228;
	fma.rn.f32 	%f309, %f295, %f285, %f229;
	fma.rn.f32 	%f310, %f295, %f286, %f230;
	fma.rn.f32 	%f311, %f295, %f287, %f231;
	fma.rn.f32 	%f312, %f295, %f288, %f232;
	fma.rn.f32 	%f313, %f296, %f285, %f233;
	fma.rn.f32 	%f314, %f296, %f286, %f234;
	fma.rn.f32 	%f315, %f296, %f287, %f235;
	fma.rn.f32 	%f316, %f296, %f288, %f236;
	fma.rn.f32 	%f317, %f293, %f289, %f237;
	fma.rn.f32 	%f318, %f293, %f290, %f238;
	fma.rn.f32 	%f319, %f293, %f291, %f239;
	fma.rn.f32 	%f320, %f293, %f292, %f240;
	fma.rn.f32 	%f321, %f294, %f289, %f241;
	fma.rn.f32 	%f322, %f294, %f290, %f242;
	fma.rn.f32 	%f323, %f294, %f291, %f243;
	fma.rn.f32 	%f324, %f294, %f292, %f244;
	fma.rn.f32 	%f325, %f295, %f289, %f245;
	fma.rn.f32 	%f326, %f295, %f290, %f246;
	fma.rn.f32 	%f327, %f295, %f291, %f247;
	fma.rn.f32 	%f328, %f295, %f292, %f248;
	fma.rn.f32 	%f329, %f296, %f289, %f249;
	fma.rn.f32 	%f330, %f296, %f290, %f250;
	fma.rn.f32 	%f331, %f296, %f291, %f251;
	fma.rn.f32 	%f332, %f296, %f292, %f252;
	fma.rn.f32 	%f333, %f297, %f285, %f253;
	fma.rn.f32 	%f334, %f297, %f286, %f254;
	fma.rn.f32 	%f335, %f297, %f287, %f255;
	fma.rn.f32 	%f336, %f297, %f288, %f256;
	fma.rn.f32 	%f337, %f298, %f285, %f257;
	fma.rn.f32 	%f338, %f298, %f286, %f258;
	fma.rn.f32 	%f339, %f298, %f287, %f259;
	fma.rn.f32 	%f340, %f298, %f288, %f260;
	fma.rn.f32 	%f341, %f299, %f285, %f261;
	fma.rn.f32 	%f342, %f299, %f286, %f262;
	fma.rn.f32 	%f343, %f299, %f287, %f263;
	fma.rn.f32 	%f344, %f299, %f288, %f264;
	fma.rn.f32 	%f345, %f300, %f285, %f265;
	fma.rn.f32 	%f346, %f300, %f286, %f266;
	fma.rn.f32 	%f347, %f300, %f287, %f267;
	fma.rn.f32 	%f348, %f300, %f288, %f268;
	fma.rn.f32 	%f349, %f297, %f289, %f269;
	fma.rn.f32 	%f350, %f297, %f290, %f270;
	fma.rn.f32 	%f351, %f297, %f291, %f271;
	fma.rn.f32 	%f352, %f297, %f292, %f272;
	fma.rn.f32 	%f353, %f298, %f289, %f273;
	fma.rn.f32 	%f354, %f298, %f290, %f274;
	fma.rn.f32 	%f355, %f298, %f291, %f275;
	fma.rn.f32 	%f356, %f298, %f292, %f276;
	fma.rn.f32 	%f357, %f299, %f289, %f277;
	fma.rn.f32 	%f358, %f299, %f290, %f278;
	fma.rn.f32 	%f359, %f299, %f291, %f279;
	fma.rn.f32 	%f360, %f299, %f292, %f280;
	fma.rn.f32 	%f361, %f300, %f289, %f281;
	fma.rn.f32 	%f362, %f300, %f290, %f282;
	fma.rn.f32 	%f363, %f300, %f291, %f283;
	fma.rn.f32 	%f364, %f300, %f292, %f284;
	ld.shared.v4.f32 	{%f365, %f366, %f367, %f368}, [%r44+1024];
	ld.shared.v4.f32 	{%f369, %f370, %f371, %f372}, [%r44+1152];
	ld.shared.v4.f32 	{%f373, %f374, %f375, %f376}, [%r50+1024];
	ld.shared.v4.f32 	{%f377, %f378, %f379, %f380}, [%r50+1088];
	fma.rn.f32 	%f381, %f373, %f365, %f301;
	fma.rn.f32 	%f382, %f373, %f366, %f302;
	fma.rn.f32 	%f383, %f373, %f367, %f303;
	fma.rn.f32 	%f384, %f373, %f368, %f304;
	fma.rn.f32 	%f385, %f374, %f365, %f305;
	fma.rn.f32 	%f386, %f374, %f366, %f306;
	fma.rn.f32 	%f387, %f374, %f367, %f307;
	fma.rn.f32 	%f388, %f374, %f368, %f308;
	fma.rn.f32 	%f389, %f375, %f365, %f309;
	fma.rn.f32 	%f390, %f375, %f366, %f310;
	fma.rn.f32 	%f391, %f375, %f367, %f311;
	fma.rn.f32 	%f392, %f375, %f368, %f312;
	fma.rn.f32 	%f393, %f376, %f365, %f313;
	fma.rn.f32 	%f394, %f376, %f366, %f314;
	fma.rn.f32 	%f395, %f376, %f367, %f315;
	fma.rn.f32 	%f396, %f376, %f368, %f316;
	fma.rn.f32 	%f397, %f373, %f369, %f317;
	fma.rn.f32 	%f398, %f373, %f370, %f318;
	fma.rn.f32 	%f399, %f373, %f371, %f319;
	fma.rn.f32 	%f400, %f373, %f372, %f320;
	fma.rn.f32 	%f401, %f374, %f369, %f321;
	fma.rn.f32 	%f402, %f374, %f370, %f322;
	fma.rn.f32 	%f403, %f374, %f371, %f323;
	fma.rn.f32 	%f404, %f374, %f372, %f324;
	fma.rn.f32 	%f405, %f375, %f369, %f325;
	fma.rn.f32 	%f406, %f375, %f370, %f326;
	fma.rn.f32 	%f407, %f375, %f371, %f327;
	fma.rn.f32 	%f408, %f375, %f372, %f328;
	fma.rn.f32 	%f409, %f376, %f369, %f329;
	fma.rn.f32 	%f410, %f376, %f370, %f330;
	fma.rn.f32 	%f411, %f376, %f371, %f331;
	fma.rn.f32 	%f412, %f376, %f372, %f332;
	fma.rn.f32 	%f413, %f377, %f365, %f333;
	fma.rn.f32 	%f414, %f377, %f366, %f334;
	fma.rn.f32 	%f415, %f377, %f367, %f335;
	fma.rn.f32 	%f416, %f377, %f368, %f336;
	fma.rn.f32 	%f417, %f378, %f365, %f337;
	fma.rn.f32 	%f418, %f378, %f366, %f338;
	fma.rn.f32 	%f419, %f378, %f367, %f339;
	fma.rn.f32 	%f420, %f378, %f368, %f340;
	fma.rn.f32 	%f421, %f379, %f365, %f341;
	fma.rn.f32 	%f422, %f379, %f366, %f342;
	fma.rn.f32 	%f423, %f379, %f367, %f343;
	fma.rn.f32 	%f424, %f379, %f368, %f344;
	fma.rn.f32 	%f425, %f380, %f365, %f345;
	fma.rn.f32 	%f426, %f380, %f366, %f346;
	fma.rn.f32 	%f427, %f380, %f367, %f347;
	fma.rn.f32 	%f428, %f380, %f368, %f348;
	fma.rn.f32 	%f429, %f377, %f369, %f349;
	fma.rn.f32 	%f430, %f377, %f370, %f350;
	fma.rn.f32 	%f431, %f377, %f371, %f351;
	fma.rn.f32 	%f432, %f377, %f372, %f352;
	fma.rn.f32 	%f433, %f378, %f369, %f353;
	fma.rn.f32 	%f434, %f378, %f370, %f354;
	fma.rn.f32 	%f435, %f378, %f371, %f355;
	fma.rn.f32 	%f436, %f378, %f372, %f356;
	fma.rn.f32 	%f437, %f379, %f369, %f357;
	fma.rn.f32 	%f438, %f379, %f370, %f358;
	fma.rn.f32 	%f439, %f379, %f371, %f359;
	fma.rn.f32 	%f440, %f379, %f372, %f360;
	fma.rn.f32 	%f441, %f380, %f369, %f361;
	fma.rn.f32 	%f442, %f380, %f370, %f362;
	fma.rn.f32 	%f443, %f380, %f371, %f363;
	fma.rn.f32 	%f444, %f380, %f372, %f364;
	ld.shared.v4.f32 	{%f445, %f446, %f447, %f448}, [%r44+1536];
	ld.shared.v4.f32 	{%f449, %f450, %f451, %f452}, [%r44+1664];
	ld.shared.v4.f32 	{%f453, %f454, %f455, %f456}, [%r50+1536];
	ld.shared.v4.f32 	{%f457, %f458, %f459, %f460}, [%r50+1600];
	fma.rn.f32 	%f461, %f453, %f445, %f381;
	fma.rn.f32 	%f462, %f453, %f446, %f382;
	fma.rn.f32 	%f463, %f453, %f447, %f383;
	fma.rn.f32 	%f464, %f453, %f448, %f384;
	fma.rn.f32 	%f465, %f454, %f445, %f385;
	fma.rn.f32 	%f466, %f454, %f446, %f386;
	fma.rn.f32 	%f467, %f454, %f447, %f387;
	fma.rn.f32 	%f468, %f454, %f448, %f388;
	fma.rn.f32 	%f469, %f455, %f445, %f389;
	fma.rn.f32 	%f470, %f455, %f446, %f390;
	fma.rn.f32 	%f471, %f455, %f447, %f391;
	fma.rn.f32 	%f472, %f455, %f448, %f392;
	fma.rn.f32 	%f473, %f456, %f445, %f393;
	fma.rn.f32 	%f474, %f456, %f446, %f394;
	fma.rn.f32 	%f475, %f456, %f447, %f395;
	fma.rn.f32 	%f476, %f456, %f448, %f396;
	fma.rn.f32 	%f477, %f453, %f449, %f397;
	fma.rn.f32 	%f478, %f453, %f450, %f398;
	fma.rn.f32 	%f479, %f453, %f451, %f399;
	fma.rn.f32 	%f480, %f453, %f452, %f400;
	fma.rn.f32 	%f481, %f454, %f449, %f401;
	fma.rn.f32 	%f482, %f454, %f450, %f402;
	fma.rn.f32 	%f483, %f454, %f451, %f403;
	fma.rn.f32 	%f484, %f454, %f452, %f404;
	fma.rn.f32 	%f485, %f455, %f449, %f405;
	fma.rn.f32 	%f486, %f455, %f450, %f406;
	fma.rn.f32 	%f487, %f455, %f451, %f407;
	fma.rn.f32 	%f488, %f455, %f452, %f408;
	fma.rn.f32 	%f489, %f456, %f449, %f409;
	fma.rn.f32 	%f490, %f456, %f450, %f410;
	fma.rn.f32 	%f491, %f456, %f451, %f411;
	fma.rn.f32 	%f492, %f456, %f452, %f412;
	fma.rn.f32 	%f493, %f457, %f445, %f413;
	fma.rn.f32 	%f494, %f457, %f446, %f414;
	fma.rn.f32 	%f495, %f457, %f447, %f415;
	fma.rn.f32 	%f496, %f457, %f448, %f416;
	fma.rn.f32 	%f497, %f458, %f445, %f417;
	fma.rn.f32 	%f498, %f458, %f446, %f418;
	fma.rn.f32 	%f499, %f458, %f447, %f419;
	fma.rn.f32 	%f500, %f458, %f448, %f420;
	fma.rn.f32 	%f501, %f459, %f445, %f421;
	fma.rn.f32 	%f502, %f459, %f446, %f422;
	fma.rn.f32 	%f503, %f459, %f447, %f423;
	fma.rn.f32 	%f504, %f459, %f448, %f424;
	fma.rn.f32 	%f505, %f460, %f445, %f425;
	fma.rn.f32 	%f506, %f460, %f446, %f426;
	fma.rn.f32 	%f507, %f460, %f447, %f427;
	fma.rn.f32 	%f508, %f460, %f448, %f428;
	fma.rn.f32 	%f509, %f457, %f449, %f429;
	fma.rn.f32 	%f510, %f457, %f450, %f430;
	fma.rn.f32 	%f511, %f457, %f451, %f431;
	fma.rn.f32 	%f512, %f457, %f452, %f432;
	fma.rn.f32 	%f513, %f458, %f449, %f433;
	fma.rn.f32 	%f514, %f458, %f450, %f434;
	fma.rn.f32 	%f515, %f458, %f451, %f435;
	fma.rn.f32 	%f516, %f458, %f452, %f436;
	fma.rn.f32 	%f517, %f459, %f449, %f437;
	fma.rn.f32 	%f518, %f459, %f450, %f438;
	fma.rn.f32 	%f519, %f459, %f451, %f439;
	fma.rn.f32 	%f520, %f459, %f452, %f440;
	fma.rn.f32 	%f521, %f460, %f449, %f441;
	fma.rn.f32 	%f522, %f460, %f450, %f442;
	fma.rn.f32 	%f523, %f460, %f451, %f443;
	fma.rn.f32 	%f524, %f460, %f452, %f444;
	ld.shared.v4.f32 	{%f525, %f526, %f527, %f528}, [%r44+2048];
	ld.shared.v4.f32 	{%f529, %f530, %f531, %f532}, [%r44+2176];
	ld.shared.v4.f32 	{%f533, %f534, %f535, %f536}, [%r50+2048];
	ld.shared.v4.f32 	{%f537, %f538, %f539, %f540}, [%r50+2112];
	fma.rn.f32 	%f541, %f533, %f525, %f461;
	fma.rn.f32 	%f542, %f533, %f526, %f462;
	fma.rn.f32 	%f543, %f533, %f527, %f463;
	fma.rn.f32 	%f544, %f533, %f528, %f464;
	fma.rn.f32 	%f545, %f534, %f525, %f465;
	fma.rn.f32 	%f546, %f534, %f526, %f466;
	fma.rn.f32 	%f547, %f534, %f527, %f467;
	fma.rn.f32 	%f548, %f534, %f528, %f468;
	fma.rn.f32 	%f549, %f535, %f525, %f469;
	fma.rn.f32 	%f550, %f535, %f526, %f470;
	fma.rn.f32 	%f551, %f535, %f527, %f471;
	fma.rn.f32 	%f552, %f535, %f528, %f472;
	fma.rn.f32 	%f553, %f536, %f525, %f473;
	fma.rn.f32 	%f554, %f536, %f526, %f474;
	fma.rn.f32 	%f555, %f536, %f527, %f475;
	fma.rn.f32 	%f556, %f536, %f528, %f476;
	fma.rn.f32 	%f557, %f533, %f529, %f477;
	fma.rn.f32 	%f558, %f533, %f530, %f478;
	fma.rn.f32 	%f559, %f533, %f531, %f479;
	fma.rn.f32 	%f560, %f533, %f532, %f480;
	fma.rn.f32 	%f561, %f534, %f529, %f481;
	fma.rn.f32 	%f562, %f534, %f530, %f482;
	fma.rn.f32 	%f563, %f534, %f531, %f483;
	fma.rn.f32 	%f564, %f534, %f532, %f484;
	fma.rn.f32 	%f565, %f535, %f529, %f485;
	fma.rn.f32 	%f566, %f535, %f530, %f486;
	fma.rn.f32 	%f567, %f535, %f531, %f487;
	fma.rn.f32 	%f568, %f535, %f532, %f488;
	fma.rn.f32 	%f569, %f536, %f529, %f489;
	fma.rn.f32 	%f570, %f536, %f530, %f490;
	fma.rn.f32 	%f571, %f536, %f531, %f491;
	fma.rn.f32 	%f572, %f536, %f532, %f492;
	fma.rn.f32 	%f573, %f537, %f525, %f493;
	fma.rn.f32 	%f574, %f537, %f526, %f494;
	fma.rn.f32 	%f575, %f537, %f527, %f495;
	fma.rn.f32 	%f576, %f537, %f528, %f496;
	fma.rn.f32 	%f577, %f538, %f525, %f497;
	fma.rn.f32 	%f578, %f538, %f526, %f498;
	fma.rn.f32 	%f579, %f538, %f527, %f499;
	fma.rn.f32 	%f580, %f538, %f528, %f500;
	fma.rn.f32 	%f581, %f539, %f525, %f501;
	fma.rn.f32 	%f582, %f539, %f526, %f502;
	fma.rn.f32 	%f583, %f539, %f527, %f503;
	fma.rn.f32 	%f584, %f539, %f528, %f504;
	fma.rn.f32 	%f585, %f540, %f525, %f505;
	fma.rn.f32 	%f586, %f540, %f526, %f506;
	fma.rn.f32 	%f587, %f540, %f527, %f507;
	fma.rn.f32 	%f588, %f540, %f528, %f508;
	fma.rn.f32 	%f589, %f537, %f529, %f509;
	fma.rn.f32 	%f590, %f537, %f530, %f510;
	fma.rn.f32 	%f591, %f537, %f531, %f511;
	fma.rn.f32 	%f592, %f537, %f532, %f512;
	fma.rn.f32 	%f593, %f538, %f529, %f513;
	fma.rn.f32 	%f594, %f538, %f530, %f514;
	fma.rn.f32 	%f595, %f538, %f531, %f515;
	fma.rn.f32 	%f596, %f538, %f532, %f516;
	fma.rn.f32 	%f597, %f539, %f529, %f517;
	fma.rn.f32 	%f598, %f539, %f530, %f518;
	fma.rn.f32 	%f599, %f539, %f531, %f519;
	fma.rn.f32 	%f600, %f539, %f532, %f520;
	fma.rn.f32 	%f601, %f540, %f529, %f521;
	fma.rn.f32 	%f602, %f540, %f530, %f522;
	fma.rn.f32 	%f603, %f540, %f531, %f523;
	fma.rn.f32 	%f604, %f540, %f532, %f524;
	ld.shared.v4.f32 	{%f605, %f606, %f607, %f608}, [%r44+2560];
	ld.shared.v4.f32 	{%f609, %f610, %f611, %f612}, [%r44+2688];
	ld.shared.v4.f32 	{%f613, %f614, %f615, %f616}, [%r50+2560];
	ld.shared.v4.f32 	{%f617, %f618, %f619, %f620}, [%r50+2624];
	fma.rn.f32 	%f621, %f613, %f605, %f541;
	fma.rn.f32 	%f622, %f613, %f606, %f542;
	fma.rn.f32 	%f623, %f613, %f607, %f543;
	fma.rn.f32 	%f624, %f613, %f608, %f544;
	fma.rn.f32 	%f625, %f614, %f605, %f545;
	fma.rn.f32 	%f626, %f614, %f606, %f546;
	fma.rn.f32 	%f627, %f614, %f607, %f547;
	fma.rn.f32 	%f628, %f614, %f608, %f548;
	fma.rn.f32 	%f629, %f615, %f605, %f549;
	fma.rn.f32 	%f630, %f615, %f606, %f550;
	fma.rn.f32 	%f631, %f615, %f607, %f551;
	fma.rn.f32 	%f632, %f615, %f608, %f552;
	fma.rn.f32 	%f633, %f616, %f605, %f553;
	fma.rn.f32 	%f634, %f616, %f606, %f554;
	fma.rn.f32 	%f635, %f616, %f607, %f555;
	fma.rn.f32 	%f636, %f616, %f608, %f556;
	fma.rn.f32 	%f637, %f613, %f609, %f557;
	fma.rn.f32 	%f638, %f613, %f610, %f558;
	fma.rn.f32 	%f639, %f613, %f611, %f559;
	fma.rn.f32 	%f640, %f613, %f612, %f560;
	fma.rn.f32 	%f641, %f614, %f609, %f561;
	fma.rn.f32 	%f642, %f614, %f610, %f562;
	fma.rn.f32 	%f643, %f614, %f611, %f563;
	fma.rn.f32 	%f644, %f614, %f612, %f564;
	fma.rn.f32 	%f645, %f615, %f609, %f565;
	fma.rn.f32 	%f646, %f615, %f610, %f566;
	fma.rn.f32 	%f647, %f615, %f611, %f567;
	fma.rn.f32 	%f648, %f615, %f612, %f568;
	fma.rn.f32 	%f649, %f616, %f609, %f569;
	fma.rn.f32 	%f650, %f616, %f610, %f570;
	fma.rn.f32 	%f651, %f616, %f611, %f571;
	fma.rn.f32 	%f652, %f616, %f612, %f572;
	fma.rn.f32 	%f653, %f617, %f605, %f573;
	fma.rn.f32 	%f654, %f617, %f606, %f574;
	fma.rn.f32 	%f655, %f617, %f607, %f575;
	fma.rn.f32 	%f656, %f617, %f608, %f576;
	fma.rn.f32 	%f657, %f618, %f605, %f577;
	fma.rn.f32 	%f658, %f618, %f606, %f578;
	fma.rn.f32 	%f659, %f618, %f607, %f579;
	fma.rn.f32 	%f660, %f618, %f608, %f580;
	fma.rn.f32 	%f661, %f619, %f605, %f581;
	fma.rn.f32 	%f662, %f619, %f606, %f582;
	fma.rn.f32 	%f663, %f619, %f607, %f583;
	fma.rn.f32 	%f664, %f619, %f608, %f584;
	fma.rn.f32 	%f665, %f620, %f605, %f585;
	fma.rn.f32 	%f666, %f620, %f606, %f586;
	fma.rn.f32 	%f667, %f620, %f607, %f587;
	fma.rn.f32 	%f668, %f620, %f608, %f588;
	fma.rn.f32 	%f669, %f617, %f609, %f589;
	fma.rn.f32 	%f670, %f617, %f610, %f590;
	fma.rn.f32 	%f671, %f617, %f611, %f591;
	fma.rn.f32 	%f672, %f617, %f612, %f592;
	fma.rn.f32 	%f673, %f618, %f609, %f593;
	fma.rn.f32 	%f674, %f618, %f610, %f594;
	fma.rn.f32 	%f675, %f618, %f611, %f595;
	fma.rn.f32 	%f676, %f618, %f612, %f596;
	fma.rn.f32 	%f677, %f619, %f609, %f597;
	fma.rn.f32 	%f678, %f619, %f610, %f598;
	fma.rn.f32 	%f679, %f619, %f611, %f599;
	fma.rn.f32 	%f680, %f619, %f612, %f600;
	fma.rn.f32 	%f681, %f620, %f609, %f601;
	fma.rn.f32 	%f682, %f620, %f610, %f602;
	fma.rn.f32 	%f683, %f620, %f611, %f603;
	fma.rn.f32 	%f684, %f620, %f612, %f604;
	ld.shared.v4.f32 	{%f685, %f686, %f687, %f688}, [%r44+3072];
	ld.shared.v4.f32 	{%f689, %f690, %f691, %f692}, [%r44+3200];
	ld.shared.v4.f32 	{%f693, %f694, %f695, %f696}, [%r50+3072];
	ld.shared.v4.f32 	{%f697, %f698, %f699, %f700}, [%r50+3136];
	fma.rn.f32 	%f701, %f693, %f685, %f621;
	fma.rn.f32 	%f702, %f693, %f686, %f622;
	fma.rn.f32 	%f703, %f693, %f687, %f623;
	fma.rn.f32 	%f704, %f693, %f688, %f624;
	fma.rn.f32 	%f705, %f694, %f685, %f625;
	fma.rn.f32 	%f706, %f694, %f686, %f626;
	fma.rn.f32 	%f707, %f694, %f687, %f627;
	fma.rn.f32 	%f708, %f694, %f688, %f628;
	fma.rn.f32 	%f709, %f695, %f685, %f629;
	fma.rn.f32 	%f710, %f695, %f686, %f630;
	fma.rn.f32 	%f711, %f695, %f687, %f631;
	fma.rn.f32 	%f712, %f695, %f688, %f632;
	fma.rn.f32 	%f713, %f696, %f685, %f633;
	fma.rn.f32 	%f714, %f696, %f686, %f634;
	fma.rn.f32 	%f715, %f696, %f687, %f635;
	fma.rn.f32 	%f716, %f696, %f688, %f636;
	fma.rn.f32 	%f717, %f693, %f689, %f637;
	fma.rn.f32 	%f718, %f693, %f690, %f638;
	fma.rn.f32 	%f719, %f693, %f691, %f639;
	fma.rn.f32 	%f720, %f693, %f692, %f640;
	fma.rn.f32 	%f721, %f694, %f689, %f641;
	fma.rn.f32 	%f722, %f694, %f690, %f642;
	fma.rn.f32 	%f723, %f694, %f691, %f643;
	fma.rn.f32 	%f724, %f694, %f692, %f644;
	fma.rn.f32 	%f725, %f695, %f689, %f645;
	fma.rn.f32 	%f726, %f695, %f690, %f646;
	fma.rn.f32 	%f727, %f695, %f691, %f647;
	fma.rn.f32 	%f728, %f695, %f692, %f648;
	fma.rn.f32 	%f729, %f696, %f689, %f649;
	fma.rn.f32 	%f730, %f696, %f690, %f650;
	fma.rn.f32 	%f731, %f696, %f691, %f651;
	fma.rn.f32 	%f732, %f696, %f692, %f652;
	fma.rn.f32 	%f733, %f697, %f685, %f653;
	fma.rn.f32 	%f734, %f697, %f686, %f654;
	fma.rn.f32 	%f735, %f697, %f687, %f655;
	fma.rn.f32 	%f736, %f697, %f688, %f656;
	fma.rn.f32 	%f737, %f698, %f685, %f657;
	fma.rn.f32 	%f738, %f698, %f686, %f658;
	fma.rn.f32 	%f739, %f698, %f687, %f659;
	fma.rn.f32 	%f740, %f698, %f688, %f660;
	fma.rn.f32 	%f741, %f699, %f685, %f661;
	fma.rn.f32 	%f742, %f699, %f686, %f662;
	fma.rn.f32 	%f743, %f699, %f687, %f663;
	fma.rn.f32 	%f744, %f699, %f688, %f664;
	fma.rn.f32 	%f745, %f700, %f685, %f665;
	fma.rn.f32 	%f746, %f700, %f686, %f666;
	fma.rn.f32 	%f747, %f700, %f687, %f667;
	fma.rn.f32 	%f748, %f700, %f688, %f668;
	fma.rn.f32 	%f749, %f697, %f689, %f669;
	fma.rn.f32 	%f750, %f697, %f690, %f670;
	fma.rn.f32 	%f751, %f697, %f691, %f671;
	fma.rn.f32 	%f752, %f697, %f692, %f672;
	fma.rn.f32 	%f753, %f698, %f689, %f673;
	fma.rn.f32 	%f754, %f698, %f690, %f674;
	fma.rn.f32 	%f755, %f698, %f691, %f675;
	fma.rn.f32 	%f756, %f698, %f692, %f676;
	fma.rn.f32 	%f757, %f699, %f689, %f677;
	fma.rn.f32 	%f758, %f699, %f690, %f678;
	fma.rn.f32 	%f759, %f699, %f691, %f679;
	fma.rn.f32 	%f760, %f699, %f692, %f680;
	fma.rn.f32 	%f761, %f700, %f689, %f681;
	fma.rn.f32 	%f762, %f700, %f690, %f682;
	fma.rn.f32 	%f763, %f700, %f691, %f683;
	fma.rn.f32 	%f764, %f700, %f692, %f684;
	ld.shared.v4.f32 	{%f765, %f766, %f767, %f768}, [%r44+3584];
	ld.shared.v4.f32 	{%f769, %f770, %f771, %f772}, [%r44+3712];
	ld.shared.v4.f32 	{%f773, %f774, %f775, %f776}, [%r50+3584];
	ld.shared.v4.f32 	{%f777, %f778, %f779, %f780}, [%r50+3648];
	fma.rn.f32 	%f1090, %f773, %f765, %f701;
	fma.rn.f32 	%f1089, %f773, %f766, %f702;
	fma.rn.f32 	%f1088, %f773, %f767, %f703;
	fma.rn.f32 	%f1087, %f773, %f768, %f704;
	fma.rn.f32 	%f1082, %f774, %f765, %f705;
	fma.rn.f32 	%f1081, %f774, %f766, %f706;
	fma.rn.f32 	%f1080, %f774, %f767, %f707;
	fma.rn.f32 	%f1079, %f774, %f768, %f708;
	fma.rn.f32 	%f1074, %f775, %f765, %f709;
	fma.rn.f32 	%f1073, %f775, %f766, %f710;
	fma.rn.f32 	%f1072, %f775, %f767, %f711;
	fma.rn.f32 	%f1071, %f775, %f768, %f712;
	fma.rn.f32 	%f1066, %f776, %f765, %f713;
	fma.rn.f32 	%f1065, %f776, %f766, %f714;
	fma.rn.f32 	%f1064, %f776, %f767, %f715;
	fma.rn.f32 	%f1063, %f776, %f768, %f716;
	fma.rn.f32 	%f1086, %f773, %f769, %f717;
	fma.rn.f32 	%f1085, %f773, %f770, %f718;
	fma.rn.f32 	%f1084, %f773, %f771, %f719;
	fma.rn.f32 	%f1083, %f773, %f772, %f720;
	fma.rn.f32 	%f1078, %f774, %f769, %f721;
	fma.rn.f32 	%f1077, %f774, %f770, %f722;
	fma.rn.f32 	%f1076, %f774, %f771, %f723;
	fma.rn.f32 	%f1075, %f774, %f772, %f724;
	fma.rn.f32 	%f1070, %f775, %f769, %f725;
	fma.rn.f32 	%f1069, %f775, %f770, %f726;
	fma.rn.f32 	%f1068, %f775, %f771, %f727;
	fma.rn.f32 	%f1067, %f775, %f772, %f728;
	fma.rn.f32 	%f1062, %f776, %f769, %f729;
	fma.rn.f32 	%f1061, %f776, %f770, %f730;
	fma.rn.f32 	%f1060, %f776, %f771, %f731;
	fma.rn.f32 	%f1059, %f776, %f772, %f732;
	fma.rn.f32 	%f1058, %f777, %f765, %f733;
	fma.rn.f32 	%f1057, %f777, %f766, %f734;
	fma.rn.f32 	%f1056, %f777, %f767, %f735;
	fma.rn.f32 	%f1055, %f777, %f768, %f736;
	fma.rn.f32 	%f1050, %f778, %f765, %f737;
	fma.rn.f32 	%f1049, %f778, %f766, %f738;
	fma.rn.f32 	%f1048, %f778, %f767, %f739;
	fma.rn.f32 	%f1047, %f778, %f768, %f740;
	fma.rn.f32 	%f1042, %f779, %f765, %f741;
	fma.rn.f32 	%f1041, %f779, %f766, %f742;
	fma.rn.f32 	%f1040, %f779, %f767, %f743;
	fma.rn.f32 	%f1039, %f779, %f768, %f744;
	fma.rn.f32 	%f1095, %f780, %f765, %f745;
	fma.rn.f32 	%f1096, %f780, %f766, %f746;
	fma.rn.f32 	%f1097, %f780, %f767, %f747;
	fma.rn.f32 	%f1098, %f780, %f768, %f748;
	fma.rn.f32 	%f1054, %f777, %f769, %f749;
	fma.rn.f32 	%f1053, %f777, %f770, %f750;
	fma.rn.f32 	%f1052, %f777, %f771, %f751;
	fma.rn.f32 	%f1051, %f777, %f772, %f752;
	fma.rn.f32 	%f1046, %f778, %f769, %f753;
	fma.rn.f32 	%f1045, %f778, %f770, %f754;
	fma.rn.f32 	%f1044, %f778, %f771, %f755;
	fma.rn.f32 	%f1043, %f778, %f772, %f756;
	fma.rn.f32 	%f1091, %f779, %f769, %f757;
	fma.rn.f32 	%f1092, %f779, %f770, %f758;
	fma.rn.f32 	%f1093, %f779, %f771, %f759;
	fma.rn.f32 	%f1094, %f779, %f772, %f760;
	fma.rn.f32 	%f1099, %f780, %f769, %f761;
	fma.rn.f32 	%f1100, %f780, %f770, %f762;
	fma.rn.f32 	%f1101, %f780, %f771, %f763;
	fma.rn.f32 	%f1102, %f780, %f772, %f764;
	bar.sync 	0;
	add.s32 	%r79, %r79, 8;
	add.s64 	%rd46, %rd46, 32;
	shl.b32 	%r51, %r74, 3;
	add.s32 	%r78, %r78, %r51;
	setp.lt.s32 	%p2, %r79, %r77;
	@%p2 bra 	$L__BB0_2;
$L__BB0_3:
	ld.param.f32 	%f974, [_Z9matrixMulPKfS0_Pfiiiff_param_7];
	ld.param.f32 	%f973, [_Z9matrixMulPKfS0_Pfiiiff_param_6];
	ld.param.u32 	%r75, [_Z9matrixMulPKfS0_Pfiiiff_param_4];
	ld.param.u64 	%rd45, [_Z9matrixMulPKfS0_Pfiiiff_param_2];
	cvt.s64.s32 	%rd25, %r75;
	mov.u32 	%r52, %tid.y;
	mov.u32 	%r53, %ntid.x;
	mov.u32 	%r54, %tid.x;
	mad.lo.s32 	%r55, %r52, %r53, %r54;
	shl.b32 	%r56, %r55, 1;
	and.b32  	%r57, %r56, 64;
	and.b32  	%r58, %r55, 28;
	or.b32  	%r59, %r57, %r58;
	cvt.u64.u32 	%rd26, %r59;
	mov.u32 	%r60, %ctaid.x;
	mul.lo.s32 	%r61, %r60, %r53;
	mul.wide.u32 	%rd27, %r61, 8;
	add.s64 	%rd28, %rd27, %rd26;
	mov.u32 	%r62, %ntid.y;
	mov.u32 	%r63, %ctaid.y;
	mul.lo.s32 	%r64, %r62, %r63;
	shl.b32 	%r65, %r64, 3;
	shr.u32 	%r66, %r55, 3;
	and.b32  	%r67, %r66, 524280;
	and.b32  	%r68, %r55, 3;
	or.b32  	%r69, %r67, %r68;
	shl.b32 	%r70, %r69, 2;
	add.s32 	%r71, %r70, %r65;
	cvt.u64.u32 	%rd29, %r71;
	mad.lo.s64 	%rd30, %rd29, %rd25, %rd28;
	cvta.to.global.u64 	%rd31, %rd45;
	shl.b64 	%rd32, %rd30, 2;
	add.s64 	%rd33, %rd31, %rd32;
	ld.global.v4.f32 	{%f781, %f782, %f783, %f784}, [%rd33];
	mul.f32 	%f785, %f973, %f1090;
	fma.rn.f32 	%f786, %f974, %f781, %f785;
	mul.f32 	%f787, %f973, %f1089;
	fma.rn.f32 	%f788, %f974, %f782, %f787;
	mul.f32 	%f789, %f973, %f1088;
	fma.rn.f32 	%f790, %f974, %f783, %f789;
	mul.f32 	%f791, %f973, %f1087;
	fma.rn.f32 	%f792, %f974, %f784, %f791;
	st.global.v4.f32 	[%rd33], {%f786, %f788, %f790, %f792};
	ld.global.v4.f32 	{%f793, %f794, %f795, %f796}, [%rd33+128];
	mul.f32 	%f797, %f973, %f1086;
	fma.rn.f32 	%f798, %f974, %f793, %f797;
	mul.f32 	%f799, %f973, %f1085;
	fma.rn.f32 	%f800, %f974, %f794, %f799;
	mul.f32 	%f801, %f973, %f1084;
	fma.rn.f32 	%f802, %f974, %f795, %f801;
	mul.f32 	%f803, %f973, %f1083;
	fma.rn.f32 	%f804, %f974, %f796, %f803;
	st.global.v4.f32 	[%rd33+128], {%f798, %f800, %f802, %f804};
	shl.b32 	%r72, %r75, 4;
	mul.wide.s32 	%rd34, %r72, 4;
	add.s64 	%rd35, %rd33, %rd34;
	ld.global.v4.f32 	{%f805, %f806, %f807, %f808}, [%rd35];
	mul.f32 	%f809, %f973, %f1058;
	fma.rn.f32 	%f810, %f974, %f805, %f809;
	mul.f32 	%f811, %f973, %f1057;
	fma.rn.f32 	%f812, %f974, %f806, %f811;
	mul.f32 	%f813, %f973, %f1056;
	fma.rn.f32 	%f814, %f974, %f807, %f813;
	mul.f32 	%f815, %f973, %f1055;
	fma.rn.f32 	%f816, %f974, %f808, %f815;
	st.global.v4.f32 	[%rd35], {%f810, %f812, %f814, %f816};
	ld.global.v4.f32 	{%f817, %f818, %f819, %f820}, [%rd35+128];
	mul.f32 	%f821, %f973, %f1054;
	fma.rn.f32 	%f822, %f974, %f817, %f821;
	mul.f32 	%f823, %f973, %f1053;
	fma.rn.f32 	%f824, %f974, %f818, %f823;
	mul.f32 	%f825, %f973, %f1052;
	fma.rn.f32 	%f826, %f974, %f819, %f825;
	mul.f32 	%f827, %f973, %f1051;
	fma.rn.f32 	%f828, %f974, %f820, %f827;
	st.global.v4.f32 	[%rd35+128], {%f822, %f824, %f826, %f828};
	mul.wide.s32 	%rd36, %r75, -60;
	add.s64 	%rd37, %rd35, %rd36;
	ld.global.v4.f32 	{%f829, %f830, %f831, %f832}, [%rd37];
	mul.f32 	%f833, %f973, %f1082;
	fma.rn.f32 	%f834, %f974, %f829, %f833;
	mul.f32 	%f835, %f973, %f1081;
	fma.rn.f32 	%f836, %f974, %f830, %f835;
	mul.f32 	%f837, %f973, %f1080;
	fma.rn.f32 	%f838, %f974, %f831, %f837;
	mul.f32 	%f839, %f973, %f1079;
	fma.rn.f32 	%f840, %f974, %f832, %f839;
	st.global.v4.f32 	[%rd37], {%f834, %f836, %f838, %f840};
	ld.global.v4.f32 	{%f841, %f842, %f843, %f844}, [%rd37+128];
	mul.f32 	%f845, %f973, %f1078;
	fma.rn.f32 	%f846, %f974, %f841, %f845;
	mul.f32 	%f847, %f973, %f1077;
	fma.rn.f32 	%f848, %f974, %f842, %f847;
	mul.f32 	%f849, %f973, %f1076;
	fma.rn.f32 	%f850, %f974, %f843, %f849;
	mul.f32 	%f851, %f973, %f1075;
	fma.rn.f32 	%f852, %f974, %f844, %f851;
	st.global.v4.f32 	[%rd37+128], {%f846, %f848, %f850, %f852};
	mul.wide.s32 	%rd38, %r75, 64;
	add.s64 	%rd39, %rd37, %rd38;
	ld.global.v4.f32 	{%f853, %f854, %f855, %f856}, [%rd39];
	mul.f32 	%f857, %f973, %f1050;
	fma.rn.f32 	%f858, %f974, %f853, %f857;
	mul.f32 	%f859, %f973, %f1049;
	fma.rn.f32 	%f860, %f974, %f854, %f859;
	mul.f32 	%f861, %f973, %f1048;
	fma.rn.f32 	%f862, %f974, %f855, %f861;
	mul.f32 	%f863, %f973, %f1047;
	fma.rn.f32 	%f864, %f974, %f856, %f863;
	st.global.v4.f32 	[%rd39], {%f858, %f860, %f862, %f864};
	ld.global.v4.f32 	{%f865, %f866, %f867, %f868}, [%rd39+128];
	mul.f32 	%f869, %f973, %f1046;
	fma.rn.f32 	%f870, %f974, %f865, %f869;
	mul.f32 	%f871, %f973, %f1045;
	fma.rn.f32 	%f872, %f974, %f866, %f871;
	mul.f32 	%f873, %f973, %f1044;
	fma.rn.f32 	%f874, %f974, %f867, %f873;
	mul.f32 	%f875, %f973, %f1043;
	fma.rn.f32 	%f876, %f974, %f868, %f875;
	st.global.v4.f32 	[%rd39+128], {%f870, %f872, %f874, %f876};
	add.s64 	%rd40, %rd39, %rd36;
	ld.global.v4.f32 	{%f877, %f878, %f879, %f880}, [%rd40];
	mul.f32 	%f881, %f973, %f1074;
	fma.rn.f32 	%f882, %f974, %f877, %f881;
	mul.f32 	%f883, %f973, %f1073;
	fma.rn.f32 	%f884, %f974, %f878, %f883;
	mul.f32 	%f885, %f973, %f1072;
	fma.rn.f32 	%f886, %f974, %f879, %f885;
	mul.f32 	%f887, %f973, %f1071;
	fma.rn.f32 	%f888, %f974, %f880, %f887;
	st.global.v4.f32 	[%rd40], {%f882, %f884, %f886, %f888};
	ld.global.v4.f32 	{%f889, %f890, %f891, %f892}, [%rd40+128];
	mul.f32 	%f893, %f973, %f1070;
	fma.rn.f32 	%f894, %f974, %f889, %f893;
	mul.f32 	%f895, %f973, %f1069;
	fma.rn.f32 	%f896, %f974, %f890, %f895;
	mul.f32 	%f897, %f973, %f1068;
	fma.rn.f32 	%f898, %f974, %f891, %f897;
	mul.f32 	%f899, %f973, %f1067;
	fma.rn.f32 	%f900, %f974, %f892, %f899;
	st.global.v4.f32 	[%rd40+128], {%f894, %f896, %f898, %f900};
	add.s64 	%rd41, %rd40, %rd38;
	ld.global.v4.f32 	{%f901, %f902, %f903, %f904}, [%rd41];
	mul.f32 	%f905, %f973, %f1042;
	fma.rn.f32 	%f906, %f974, %f901, %f905;
	mul.f32 	%f907, %f973, %f1041;
	fma.rn.f32 	%f908, %f974, %f902, %f907;
	mul.f32 	%f909, %f973, %f1040;
	fma.rn.f32 	%f910, %f974, %f903, %f909;
	mul.f32 	%f911, %f973, %f1039;
	fma.rn.f32 	%f912, %f974, %f904, %f911;
	st.global.v4.f32 	[%rd41], {%f906, %f908, %f910, %f912};
	ld.global.v4.f32 	{%f913, %f914, %f915, %f916}, [%rd41+128];
	mul.f32 	%f917, %f973, %f1091;
	fma.rn.f32 	%f918, %f974, %f913, %f917;
	mul.f32 	%f919, %f973, %f1092;
	fma.rn.f32 	%f920, %f974, %f914, %f919;
	mul.f32 	%f921, %f973, %f1093;
	fma.rn.f32 	%f922, %f974, %f915, %f921;
	mul.f32 	%f923, %f973, %f1094;
	fma.rn.f32 	%f924, %f974, %f916, %f923;
	st.global.v4.f32 	[%rd41+128], {%f918, %f920, %f922, %f924};
	add.s64 	%rd42, %rd41, %rd36;
	ld.global.v4.f32 	{%f925, %f926, %f927, %f928}, [%rd42];
	mul.f32 	%f929, %f973, %f1066;
	fma.rn.f32 	%f930, %f974, %f925, %f929;
	mul.f32 	%f931, %f973, %f1065;
	fma.rn.f32 	%f932, %f974, %f926, %f931;
	mul.f32 	%f933, %f973, %f1064;
	fma.rn.f32 	%f934, %f974, %f927, %f933;
	mul.f32 	%f935, %f973, %f1063;
	fma.rn.f32 	%f936, %f974, %f928, %f935;
	st.global.v4.f32 	[%rd42], {%f930, %f932, %f934, %f936};
	ld.global.v4.f32 	{%f937, %f938, %f939, %f940}, [%rd42+128];
	mul.f32 	%f941, %f973, %f1062;
	fma.rn.f32 	%f942, %f974, %f937, %f941;
	mul.f32 	%f943, %f973, %f1061;
	fma.rn.f32 	%f944, %f974, %f938, %f943;
	mul.f32 	%f945, %f973, %f1060;
	fma.rn.f32 	%f946, %f974, %f939, %f945;
	mul.f32 	%f947, %f973, %f1059;
	fma.rn.f32 	%f948, %f974, %f940, %f947;
	st.global.v4.f32 	[%rd42+128], {%f942, %f944, %f946, %f948};
	add.s64 	%rd43, %rd42, %rd38;
	ld.global.v4.f32 	{%f949, %f950, %f951, %f952}, [%rd43];
	mul.f32 	%f953, %f973, %f1095;
	fma.rn.f32 	%f954, %f974, %f949, %f953;
	mul.f32 	%f955, %f973, %f1096;
	fma.rn.f32 	%f956, %f974, %f950, %f955;
	mul.f32 	%f957, %f973, %f1097;
	fma.rn.f32 	%f958, %f974, %f951, %f957;
	mul.f32 	%f959, %f973, %f1098;
	fma.rn.f32 	%f960, %f974, %f952, %f959;
	st.global.v4.f32 	[%rd43], {%f954, %f956, %f958, %f960};
	ld.global.v4.f32 	{%f961, %f962, %f963, %f964}, [%rd43+128];
	mul.f32 	%f965, %f973, %f1099;
	fma.rn.f32 	%f966, %f974, %f961, %f965;
	mul.f32 	%f967, %f973, %f1100;
	fma.rn.f32 	%f968, %f974, %f962, %f967;
	mul.f32 	%f969, %f973, %f1101;
	fma.rn.f32 	%f970, %f974, %f963, %f969;
	mul.f32 	%f971, %f973, %f1102;
	fma.rn.f32 	%f972, %f974, %f964, %f971;
	st.global.v4.f32 	[%rd43+128], {%f966, %f968, %f970, %f972};
	ret;

}


// ===== COMPILED SASS (sm_100) =====

	.target	sm_100

	.elftype	@"ET_EXEC"


//--------------------- .note.nv.tkinfo           --------------------------
	.section	.note.nv.tkinfo,"",@"SHT_NOTE"
	.sectionflags	@"SHF_NOTE_NV_TKINFO"
	.tkinfo
        /*0018*/ 	.word	0x00000002
        /*0030*/ 	.string	""
        /*0030*/ 	.string	"ptxas"
        /*0030*/ 	.string	"Cuda compilation tools, release 13.0, V13.0.88"
        /*0030*/ 	.string	"Build cuda_13.0.r13.0/compiler.36424714_0"
        /*0030*/ 	.string	"-arch sm_100 -m 64 "



//--------------------- .note.nv.cuinfo           --------------------------
	.section	.note.nv.cuinfo,"",@"SHT_NOTE"
	.sectionflags	@"SHF_NOTE_NV_CUINFO"
        /*0018*/ 	.short	0x0002
        /*001a*/ 	.short	0x0064
        /*001c*/ 	.short	0x0082
	.zero		2


//--------------------- .nv.info                  --------------------------
	.section	.nv.info,"",@"SHT_CUDA_INFO"
	.align	4


	//----- nvinfo : EIATTR_REGCOUNT
	.align		4
        /*0000*/ 	.byte	0x04, 0x2f
        /*0002*/ 	.short	(.L_1 - .L_0)
	.align		4
.L_0:
        /*0004*/ 	.word	index@(_Z9matrixMulPKfS0_Pfiiiff)
        /*0008*/ 	.word	0x00000068


	//----- nvinfo : EIATTR_FRAME_SIZE
	.align		4
.L_1:
        /*000c*/ 	.byte	0x04, 0x11
        /*000e*/ 	.short	(.L_3 - .L_2)
	.align		4
.L_2:
        /*0010*/ 	.word	index@(_Z9matrixMulPKfS0_Pfiiiff)
        /*0014*/ 	.word	0x00000000


	//----- nvinfo : EIATTR_MIN_STACK_SIZE
	.align		4
.L_3:
        /*0018*/ 	.byte	0x04, 0x12
        /*001a*/ 	.short	(.L_5 - .L_4)
	.align		4
.L_4:
        /*001c*/ 	.word	index@(_Z9matrixMulPKfS0_Pfiiiff)
        /*0020*/ 	.word	0x00000000
.L_5:


//--------------------- .nv.compat                --------------------------
	.section	.nv.compat,"",@"SHT_CUDA_COMPAT_INFO"
	.align	4
        /*0000*/ 	.byte	0x02, 0x09, 0x00, 0x00, 0x02, 0x02, 0x01, 0x00, 0x02, 0x05, 0x05, 0x00, 0x03, 0x07, 0x01, 0x01
        /*0010*/ 	.byte	0x02, 0x03, 0x00, 0x00, 0x02, 0x06, 0x01, 0x00, 0x04, 0x0b, 0x08, 0x00, 0x09, 0x00, 0x00, 0x00
        /*0020*/ 	.byte	0x00, 0x00, 0x00, 0x00


//--------------------- .nv.info._Z9matrixMulPKfS0_Pfiiiff --------------------------
	.section	.nv.info._Z9matrixMulPKfS0_Pfiiiff,"",@"SHT_CUDA_INFO"
	.sectionflags	@""
	.align	4


	//----- nvinfo : EIATTR_CUDA_API_VERSION
	.align		4
        /*0000*/ 	.byte	0x04, 0x37
        /*0002*/ 	.short	(.L_7 - .L_6)
.L_6:
        /*0004*/ 	.word	0x00000082


	//----- nvinfo : EIATTR_KPARAM_INFO
	.align		4
.L_7:
        /*0008*/ 	.byte	0x04, 0x17
        /*000a*/ 	.short	(.L_9 - .L_8)
.L_8:
        /*000c*/ 	.word	0x00000000
        /*0010*/ 	.short	0x0007
        /*0012*/ 	.short	0x0028
        /*0014*/ 	.byte	0x00, 0xf0, 0x11, 0x00


	//----- nvinfo : EIATTR_KPARAM_INFO
	.align		4
.L_9:
        /*0018*/ 	.byte	0x04, 0x17
        /*001a*/ 	.short	(.L_11 - .L_10)
.L_10:
        /*001c*/ 	.word	0x00000000
        /*0020*/ 	.short	0x0006
        /*0022*/ 	.short	0x0024
        /*0024*/ 	.byte	0x00, 0xf0, 0x11, 0x00


	//----- nvinfo : EIATTR_KPARAM_INFO
	.align		4
.L_11:
        /*0028*/ 	.byte	0x04, 0x17
        /*002a*/ 	.short	(.L_13 - .L_12)
.L_12:
        /*002c*/ 	.word	0x00000000
        /*0030*/ 	.short	0x0005
        /*0032*/ 	.short	0x0020
        /*0034*/ 	.byte	0x00, 0xf0, 0x11, 0x00


	//----- nvinfo : EIATTR_KPARAM_INFO
	.align		4
.L_13:
        /*0038*/ 	.byte	0x04, 0x17
        /*003a*/ 	.short	(.L_15 - .L_14)
.L_14:
        /*003c*/ 	.word	0x00000000
        /*0040*/ 	.short	0x0004
        /*0042*/ 	.short	0x001c
        /*0044*/ 	.byte	0x00, 0xf0, 0x11, 0x00


	//----- nvinfo : EIATTR_KPARAM_INFO
	.align		4
.L_15:
        /*0048*/ 	.byte	0x04, 0x17
        /*004a*/ 	.short	(.L_17 - .L_16)
.L_16:
        /*004c*/ 	.word	0x00000000
        /*0050*/ 	.short	0x0003
        /*0052*/ 	.short	0x0018
        /*0054*/ 	.byte	0x00, 0xf0, 0x11, 0x00


	//----- nvinfo : EIATTR_KPARAM_INFO
	.align		4
.L_17:
        /*0058*/ 	.byte	0x04, 0x17
        /*005a*/ 	.short	(.L_19 - .L_18)
.L_18:
        /*005c*/ 	.word	0x00000000
        /*0060*/ 	.short	0x0002
        /*0062*/ 	.short	0x0010
        /*0064*/ 	.byte	0x00, 0xf5, 0x21, 0x00


	//----- nvinfo : EIATTR_KPARAM_INFO
	.align		4
.L_19:
        /*0068*/ 	.byte	0x04, 0x17
        /*006a*/ 	.short	(.L_21 - .L_20)
.L_20:
        /*006c*/ 	.word	0x00000000
        /*0070*/ 	.short	0x0001
        /*0072*/ 	.short	0x0008
        /*0074*/ 	.byte	0x00, 0xf5, 0x21, 0x00


	//----- nvinfo : EIATTR_KPARAM_INFO
	.align		4
.L_21:
        /*0078*/ 	.byte	0x04, 0x17
        /*007a*/ 	.short	(.L_23 - .L_22)
.L_22:
        /*007c*/ 	.word	0x00000000
        /*0080*/ 	.short	0x0000
        /*0082*/ 	.short	0x0000
        /*0084*/ 	.byte	0x00, 0xf5, 0x21, 0x00


	//----- nvinfo : EIATTR_SPARSE_MMA_MASK
	.align		4
.L_23:
        /*0088*/ 	.byte	0x03, 0x50
        /*008a*/ 	.short	0x0000


	//----- nvinfo : EIATTR_MAXREG_COUNT
	.align		4
        /*008c*/ 	.byte	0x03, 0x1b
        /*008e*/ 	.short	0x00ff


	//----- nvinfo : EIATTR_NUM_BARRIERS
	.align		4
        /*0090*/ 	.byte	0x02, 0x4c
        /*0092*/ 	.byte	0x01
	.zero		1


	//----- nvinfo : EIATTR_MERCURY_ISA_VERSION
	.align		4
        /*0094*/ 	.byte	0x03, 0x5f
        /*0096*/ 	.short	0x0101


	//----- nvinfo : EIATTR_VRC_CTA_INIT_COUNT
	.align		4
        /*0098*/ 	.byte	0x02, 0x4a
	.zero		1
	.zero		1


	//----- nvinfo : EIATTR_EXIT_INSTR_OFFSETS
	.align		4
        /*009c*/ 	.byte	0x04, 0x1c
        /*009e*/ 	.short	(.L_25 - .L_24)


	//   ....[0]....
.L_24:
        /*00a0*/ 	.word	0x00003530


	//----- nvinfo : EIATTR_CBANK_PARAM_SIZE
	.align		4
.L_25:
        /*00a4*/ 	.byte	0x03, 0x19
        /*00a6*/ 	.short	0x002c


	//----- nvinfo : EIATTR_PARAM_CBANK
	.align		4
        /*00a8*/ 	.byte	0x04, 0x0a
        /*00aa*/ 	.short	(.L_27 - .L_26)
	.align		4
.L_26:
        /*00ac*/ 	.word	index@(.nv.constant0._Z9matrixMulPKfS0_Pfiiiff)
        /*00b0*/ 	.short	0x0380
        /*00b2*/ 	.short	0x002c


	//----- nvinfo : EIATTR_SW_WAR
	.align		4
.L_27:
        /*00b4*/ 	.byte	0x04, 0x36
        /*00b6*/ 	.short	(.L_29 - .L_28)
.L_28:
        /*00b8*/ 	.word	0x00000008
.L_29:


//--------------------- .nv.callgraph             --------------------------
	.section	.nv.callgraph,"",@"SHT_CUDA_CALLGRAPH"
	.align	4
	.sectionentsize	8
	.align		4
        /*0000*/ 	.word	0x00000000
	.align		4
        /*0004*/ 	.word	0xffffffff
	.align		4
        /*0008*/ 	.word	0x00000000
	.align		4
        /*000c*/ 	.word	0xfffffffe
	.align		4
        /*0010*/ 	.word	0x00000000
	.align		4
        /*0014*/ 	.word	0xfffffffd
	.align		4
        /*0018*/ 	.word	0x00000000
	.align		4
        /*001c*/ 	.word	0xfffffffc


//--------------------- .text._Z9matrixMulPKfS0_Pfiiiff --------------------------
	.section	.text._Z9matrixMulPKfS0_Pfiiiff,"ax",@progbits
	.align	128
        .global         _Z9matrixMulPKfS0_Pfiiiff
        .type           _Z9matrixMulPKfS0_Pfiiiff,@function
        .size           _Z9matrixMulPKfS0_Pfiiiff,(.L_x_3 - _Z9matrixMulPKfS0_Pfiiiff)
        .other          _Z9matrixMulPKfS0_Pfiiiff,@"STO_CUDA_ENTRY STV_DEFAULT"
_Z9matrixMulPKfS0_Pfiiiff:
.text._Z9matrixMulPKfS0_Pfiiiff:
[----:B------:R-:W-:Y:S01]  /*0000*/  LDC R1, c[0x0][0x37c] ;  /* 0x0000df00ff017b82 */ /* 0x000fe20000000800 */
[----:B------:R-:W0:Y:S07]  /*0010*/  LDCU UR13, c[0x0][0x3a0] ;  /* 0x00007400ff0d77ac */ /* 0x000e2e0008000800 */
[----:B------:R-:W1:Y:S01]  /*0020*/  S2UR UR9, SR_CTAID.X ;  /* 0x00000000000979c3 */ /* 0x000e620000002500 */
[----:B------:R-:W2:Y:S01]  /*0030*/  S2R R95, SR_TID.Y ;  /* 0x00000000005f7919 */ /* 0x000ea20000002200 */
[----:B------:R-:W-:Y:S01]  /*0040*/  HFMA2 R90, -RZ, RZ, 0, 0 ;  /* 0x00000000ff5a7431 */ /* 0x000fe200000001ff */
[----:B------:R-:W-:Y:S01]  /*0050*/  CS2R R14, SRZ ;  /* 0x00000000000e7805 */ /* 0x000fe2000001ff00 */
[----:B------:R-:W-:Y:S01]  /*0060*/  HFMA2 R0, -RZ, RZ, 0, 0 ;  /* 0x00000000ff007431 */ /* 0x000fe200000001ff */
[----:B------:R-:W3:Y:S01]  /*0070*/  S2R R94, SR_TID.X ;  /* 0x00000000005e7919 */ /* 0x000ee20000002100 */
[----:B------:R-:W-:-:S02]  /*0080*/  CS2R R12, SRZ ;  /* 0x00000000000c7805 */ /* 0x000fc4000001ff00 */
[----:B------:R-:W-:Y:S01]  /*0090*/  CS2R R10, SRZ ;  /* 0x00000000000a7805 */ /* 0x000fe2000001ff00 */
[----:B------:R-:W4:Y:S01]  /*00a0*/  S2UR UR12, SR_CTAID.Y ;  /* 0x00000000000c79c3 */ /* 0x000f220000002600 */
[----:B------:R-:W-:Y:S02]  /*00b0*/  CS2R R16, SRZ ;  /* 0x0000000000107805 */ /* 0x000fe4000001ff00 */
[----:B------:R-:W-:Y:S02]  /*00c0*/  CS2R R64, SRZ ;  /* 0x0000000000407805 */ /* 0x000fe4000001ff00 */
[----:B------:R-:W-:Y:S02]  /*00d0*/  CS2R R62, SRZ ;  /* 0x00000000003e7805 */ /* 0x000fe4000001ff00 */
[----:B------:R-:W-:Y:S02]  /*00e0*/  CS2R R60, SRZ ;  /* 0x00000000003c7805 */ /* 0x000fe4000001ff00 */
[----:B------:R-:W-:-:S02]  /*00f0*/  CS2R R66, SRZ ;  /* 0x0000000000427805 */ /* 0x000fc4000001ff00 */
[----:B------:R-:W-:Y:S02]  /*0100*/  CS2R R58, SRZ ;  /* 0x00000000003a7805 */ /* 0x000fe4000001ff00 */
[----:B------:R-:W-:Y:S02]  /*0110*/  CS2R R56, SRZ ;  /* 0x0000000000387805 */ /* 0x000fe4000001ff00 */
[----:B------:R-:W-:Y:S01]  /*0120*/  CS2R R80, SRZ ;  /* 0x0000000000507805 */ /* 0x000fe2000001ff00 */
[----:B0-----:R-:W-:Y:S01]  /*0130*/  UISETP.GE.AND UP0, UPT, UR13, 0x1, UPT ;  /* 0x000000010d00788c */ /* 0x001fe2000bf06270 */
[----:B------:R-:W-:Y:S02]  /*0140*/  CS2R R76, SRZ ;  /* 0x00000000004c7805 */ /* 0x000fe4000001ff00 */
[----:B------:R-:W-:Y:S02]  /*0150*/  CS2R R74, SRZ ;  /* 0x00000000004a7805 */ /* 0x000fe4000001ff00 */
[----:B------:R-:W-:-:S02]  /*0160*/  CS2R R82, SRZ ;  /* 0x0000000000527805 */ /* 0x000fc4000001ff00 */
[----:B------:R-:W-:Y:S02]  /*0170*/  CS2R R78, SRZ ;  /* 0x00000000004e7805 */ /* 0x000fe4000001ff00 */
[----:B------:R-:W-:Y:S02]  /*0180*/  CS2R R72, SRZ ;  /* 0x0000000000487805 */ /* 0x000fe4000001ff00 */
[----:B------:R-:W-:Y:S02]  /*0190*/  CS2R R8, SRZ ;  /* 0x0000000000087805 */ /* 0x000fe4000001ff00 */
        /* <DEDUP_REMOVED lines=11> */
[----:B------:R-:W-:Y:S02]  /*0250*/  MOV R88, RZ ;  /* 0x000000ff00587202 */ /* 0x000fe40000000f00 */
[----:B------:R-:W-:Y:S02]  /*0260*/  CS2R R18, SRZ ;  /* 0x0000000000127805 */ /* 0x000fe4000001ff00 */
[----:B------:R-:W-:Y:S02]  /*0270*/  CS2R R20, SRZ ;  /* 0x0000000000147805 */ /* 0x000fe4000001ff00 */
[----:B------:R-:W-:Y:S01]  /*0280*/  MOV R22, RZ ;  /* 0x000000ff00167202 */ /* 0x000fe20000000f00 */
[----:B------:R-:W0:Y:S01]  /*0290*/  LDC R28, c[0x0][0x360] ;  /* 0x0000d800ff1c7b82 */ /* 0x000e220000000800 */
[----:B------:R-:W0:Y:S01]  /*02a0*/  LDCU.64 UR10, c[0x0][0x358] ;  /* 0x00006b00ff0a77ac */ /* 0x000e220008000a00 */
[----:B------:R-:W0:Y:S01]  /*02b0*/  LDCU UR4, c[0x0][0x364] ;  /* 0x00006c80ff0477ac */ /* 0x000e220008000800 */
[----:B-1234-:R-:W-:Y:S05]  /*02c0*/  BRA.U !UP0, `(.L_x_0) ;  /* 0x0000002508987547 */ /* 0x01efea000b800000 */
[----:B0-----:R-:W-:Y:S01]  /*02d0*/  UIMAD UR4, UR12, UR4, URZ ;  /* 0x000000040c0472a4 */ /* 0x001fe2000f8e02ff */
[----:B------:R-:W-:Y:S01]  /*02e0*/  IMAD R23, R28, R95, R94 ;  /* 0x0000005f1c177224 */ /* 0x000fe200078e025e */
[----:B------:R-:W0:Y:S01]  /*02f0*/  LDCU UR14, c[0x0][0x39c] ;  /* 0x00007380ff0e77ac */ /* 0x000e220008000800 */
[----:B------:R-:W-:Y:S01]  /*0300*/  MOV R25, RZ ;  /* 0x000000ff00197202 */ /* 0x000fe20000000f00 */
[----:B------:R-:W-:Y:S02]  /*0310*/  USHF.L.U32 UR4, UR4, 0x3, URZ ;  /* 0x0000000304047899 */ /* 0x000fe400080006ff */
[----:B------:R-:W-:Y:S01]  /*0320*/  SHF.L.U32 R26, R23, 0x2, RZ ;  /* 0x00000002171a7819 */ /* 0x000fe200000006ff */
[----:B------:R-:W1:Y:S01]  /*0330*/  LDCU.64 UR6, c[0x0][0x380] ;  /* 0x00007000ff0677ac */ /* 0x000e620008000a00 */
[--C-:B------:R-:W-:Y:S02]  /*0340*/  SHF.R.U32.HI R27, RZ, 0x1, R23.reuse ;  /* 0x00000001ff1b7819 */ /* 0x100fe40000011617 */
[C---:B------:R-:W-:Y:S01]  /*0350*/  LOP3.LUT R24, R26.reuse, 0x4, RZ, 0xc0, !PT ;  /* 0x000000041a187812 */ /* 0x040fe200078ec0ff */
[----:B------:R-:W-:Y:S01]  /*0360*/  USHF.R.S32.HI UR5, URZ, 0x1f, UR13 ;  /* 0x0000001fff057899 */ /* 0x000fe2000801140d */
[----:B------:R-:W-:Y:S01]  /*0370*/  MOV R15, UR4 ;  /* 0x00000004000f7c02 */ /* 0x000fe20008000f00 */
[----:B------:R-:W-:Y:S01]  /*0380*/  IMAD R93, R27, UR13, RZ ;  /* 0x0000000d1b5d7c24 */ /* 0x000fe2000f8e02ff */
[----:B------:R-:W-:Y:S01]  /*0390*/  LOP3.LUT R26, R26, 0x7c, RZ, 0xc0, !PT ;  /* 0x0000007c1a1a7812 */ /* 0x000fe200078ec0ff */
[----:B------:R-:W-:Y:S01]  /*03a0*/  UIMAD UR5, UR5, UR4, URZ ;  /* 0x00000004050572a4 */ /* 0x000fe2000f8e02ff */
[----:B------:R-:W-:Y:S01]  /*03b0*/  SHF.R.U32.HI R23, RZ, 0x5, R23 ;  /* 0x00000005ff177819 */ /* 0x000fe20000011617 */
[----:B------:R-:W-:Y:S01]  /*03c0*/  IMAD.WIDE.U32 R24, R15, UR13, R24 ;  /* 0x0000000d0f187c25 */ /* 0x000fe2000f8e0018 */
[----:B------:R-:W-:Y:S01]  /*03d0*/  MOV R27, RZ ;  /* 0x000000ff001b7202 */ /* 0x000fe20000000f00 */
[----:B------:R-:W2:Y:S02]  /*03e0*/  LDCU.64 UR16, c[0x0][0x388] ;  /* 0x00007100ff1077ac */ /* 0x000ea40008000a00 */
[----:B------:R-:W-:Y:S01]  /*03f0*/  IMAD R15, R28, UR9, RZ ;  /* 0x000000091c0f7c24 */ /* 0x000fe2000f8e02ff */
[----:B------:R-:W-:Y:S01]  /*0400*/  IADD3 R93, P1, PT, R93, R24, RZ ;  /* 0x000000185d5d7210 */ /* 0x000fe20007f3e0ff */
[----:B0-----:R-:W-:Y:S01]  /*0410*/  IMAD R23, R23, UR14, RZ ;  /* 0x0000000e17177c24 */ /* 0x001fe2000f8e02ff */
[----:B------:R-:W-:Y:S01]  /*0420*/  UMOV UR4, URZ ;  /* 0x000000ff00047c82 */ /* 0x000fe20008000000 */
[----:B------:R-:W-:Y:S01]  /*0430*/  IMAD.WIDE.U32 R26, R15, 0x8, R26 ;  /* 0x000000080f1a7825 */ /* 0x000fe200078e001a */
[----:B-1----:R-:W-:-:S02]  /*0440*/  LEA R92, P2, R93, UR6, 0x2 ;  /* 0x000000065d5c7c11 */ /* 0x002fc4000f8410ff */
[----:B------:R-:W-:Y:S01]  /*0450*/  IADD3.X R24, PT, PT, R25, UR5, RZ, P1, !PT ;  /* 0x0000000519187c10 */ /* 0x000fe20008ffe4ff */
[----:B------:R-:W-:Y:S01]  /*0460*/  UMOV UR5, URZ ;  /* 0x000000ff00057c82 */ /* 0x000fe20008000000 */
[----:B------:R-:W-:Y:S02]  /*0470*/  IADD3 R91, P0, PT, R23, R26, RZ ;  /* 0x0000001a175b7210 */ /* 0x000fe40007f1e0ff */
[----:B------:R-:W-:Y:S02]  /*0480*/  LEA.HI.X R93, R93, UR7, R24, 0x2, P2 ;  /* 0x000000075d5d7c11 */ /* 0x000fe400090f1418 */
[----:B------:R-:W-:Y:S02]  /*0490*/  LEA.HI.X.SX32 R89, R23, R27, 0x1, P0 ;  /* 0x0000001b17597211 */ /* 0x000fe400000f0eff */
[----:B------:R-:W-:-:S07]  /*04a0*/  MOV R15, RZ ;  /* 0x000000ff000f7202 */ /* 0x000fce0000000f00 */
.L_x_1:
[----:B------:R-:W-:Y:S01]  /*04b0*/  IADD3 R23, P0, PT, R91, UR4, RZ ;  /* 0x000000045b177c10 */ /* 0x000fe2000ff1e0ff */
[----:B------:R-:W3:Y:S01]  /*04c0*/  LDG.E.128 R44, desc[UR10][R92.64] ;  /* 0x0000000a5c2c7981 */ /* 0x000ee2000c1e1d00 */
[----:B------:R-:W-:-:S04]  /*04d0*/  MOV R24, UR4 ;  /* 0x0000000400187c02 */ /* 0x000fc80008000f00 */
[----:B------:R-:W-:Y:S02]  /*04e0*/  LEA.HI.X.SX32 R24, R24, R89, 0x1, P0 ;  /* 0x0000005918187211 */ /* 0x000fe400000f0eff */
[----:B--2---:R-:W-:-:S04]  /*04f0*/  LEA R40, P0, R23, UR16, 0x2 ;  /* 0x0000001017287c11 */ /* 0x004fc8000f8010ff */
[----:B------:R-:W-:-:S06]  /*0500*/  LEA.HI.X R41, R23, UR17, R24, 0x2, P0 ;  /* 0x0000001117297c11 */ /* 0x000fcc00080f1418 */
[----:B------:R-:W2:Y:S01]  /*0510*/  LDG.E.128 R40, desc[UR10][R40.64] ;  /* 0x0000000a28287981 */ /* 0x000ea2000c1e1d00 */
[----:B------:R-:W0:Y:S01]  /*0520*/  LDCU UR6, c[0x0][0x360] ;  /* 0x00006c00ff0677ac */ /* 0x000e220008000800 */
[----:B------:R-:W1:Y:S01]  /*0530*/  S2UR UR8, SR_CgaCtaId ;  /* 0x00000000000879c3 */ /* 0x000e620000008800 */
[----:B0-----:R-:W-:Y:S01]  /*0540*/  IMAD R23, R95, UR6, R94 ;  /* 0x000000065f177c24 */ /* 0x001fe2000f8e025e */
[----:B------:R-:W-:Y:S02]  /*0550*/  UMOV UR6, 0x400 ;  /* 0x0000040000067882 */ /* 0x000fe40000000000 */
[----:B------:R-:W-:Y:S02]  /*0560*/  UIADD3 UR7, UPT, UPT, UR6, 0x1000, URZ ;  /* 0x0000100006077890 */ /* 0x000fe4000fffe0ff */
[----:B------:R-:W-:Y:S02]  /*0570*/  SHF.L.U32 R24, R23, 0x9, RZ ;  /* 0x0000000917187819 */ /* 0x000fe400000006ff */
[----:B-1----:R-:W-:-:S02]  /*0580*/  ULEA UR7, UR8, UR7, 0x18 ;  /* 0x0000000708077291 */ /* 0x002fc4000f8ec0ff */
[----:B------:R-:W-:Y:S01]  /*0590*/  LOP3.LUT R24, R24, 0x200, RZ, 0xc0, !PT ;  /* 0x0000020018187812 */ /* 0x000fe200078ec0ff */
[----:B------:R-:W-:-:S03]  /*05a0*/  ULEA UR6, UR8, UR6, 0x18 ;  /* 0x0000000608067291 */ /* 0x000fc6000f8ec0ff */
[C---:B------:R-:W-:Y:S02]  /*05b0*/  LEA.HI R24, R23.reuse, R24, RZ, 0x1f ;  /* 0x0000001817187211 */ /* 0x040fe400078ff8ff */
[C---:B------:R-:W-:Y:S02]  /*05c0*/  LEA R98, R23.reuse, UR7, 0x4 ;  /* 0x0000000717627c11 */ /* 0x040fe4000f8e20ff */
[----:B------:R-:W-:Y:S02]  /*05d0*/  LEA R99, R24, UR6, 0x2 ;  /* 0x0000000618637c11 */ /* 0x000fe4000f8e10ff */
[----:B------:R-:W-:Y:S02]  /*05e0*/  SHF.R.U32.HI R26, RZ, 0x3, R23 ;  /* 0x00000003ff1a7819 */ /* 0x000fe40000011617 */
[----:B------:R-:W-:Y:S02]  /*05f0*/  SHF.L.U32 R25, R23, 0x3, RZ ;  /* 0x0000000317197819 */ /* 0x000fe400000006ff */
[----:B------:R-:W-:-:S02]  /*0600*/  LOP3.LUT R26, R26, 0x7fff8, RZ, 0xc0, !PT ;  /* 0x0007fff81a1a7812 */ /* 0x000fc400078ec0ff */
[----:B------:R-:W-:Y:S02]  /*0610*/  SHF.L.U32 R96, R23, 0x2, RZ ;  /* 0x0000000217607819 */ /* 0x000fe400000006ff */
[----:B------:R-:W-:Y:S02]  /*0620*/  LOP3.LUT R25, R25, 0x100, RZ, 0xc0, !PT ;  /* 0x0000010019197812 */ /* 0x000fe400078ec0ff */
[----:B------:R-:W-:Y:S02]  /*0630*/  LOP3.LUT R26, R26, 0x3, R23, 0xf8, !PT ;  /* 0x000000031a1a7812 */ /* 0x000fe400078ef817 */
[----:B------:R-:W-:Y:S02]  /*0640*/  LOP3.LUT R96, R25, 0x70, R96, 0xf8, !PT ;  /* 0x0000007019607812 */ /* 0x000fe400078ef860 */
[----:B------:R-:W-:Y:S01]  /*0650*/  LEA R97, R26, UR6, 0x4 ;  /* 0x000000061a617c11 */ /* 0x000fe2000f8e20ff */
[----:B--2---:R-:W-:Y:S04]  /*0660*/  STS.128 [R98], R40 ;  /* 0x0000002862007388 */ /* 0x004fe80000000c00 */
[----:B---3--:R-:W-:Y:S04]  /*0670*/  STS [R99], R44 ;  /* 0x0000002c63007388 */ /* 0x008fe80000000800 */
[----:B------:R-:W-:Y:S04]  /*0680*/  STS [R99+0x200], R45 ;  /* 0x0002002d63007388 */ /* 0x000fe80000000800 */
[----:B------:R-:W-:Y:S04]  /*0690*/  STS [R99+0x400], R46 ;  /* 0x0004002e63007388 */ /* 0x000fe80000000800 */
[----:B------:R-:W-:Y:S01]  /*06a0*/  STS [R99+0x600], R47 ;  /* 0x0006002f63007388 */ /* 0x000fe20000000800 */
[----:B------:R-:W-:Y:S06]  /*06b0*/  BAR.SYNC.DEFER_BLOCKING 0x0 ;  /* 0x0000000000007b1d */ /* 0x000fec0000010000 */
[----:B------:R-:W-:Y:S04]  /*06c0*/  LDS.128 R24, [R96+UR7] ;  /* 0x0000000760187984 */ /* 0x000fe80008000c00 */
[----:B------:R-:W0:Y:S04]  /*06d0*/  LDS.128 R28, [R97] ;  /* 0x00000000611c7984 */ /* 0x000e280000000c00 */
[----:B------:R-:W1:Y:S04]  /*06e0*/  LDS.128 R32, [R96+UR7+0x80] ;  /* 0x0000800760207984 */ /* 0x000e680008000c00 */
[----:B------:R-:W2:Y:S01]  /*06f0*/  LDS.128 R36, [R97+0x40] ;  /* 0x0000400061247984 */ /* 0x000ea20000000c00 */
[-C--:B0-----:R-:W-:Y:S01]  /*0700*/  FFMA R57, R24, R30.reuse, R57 ;  /* 0x0000001e18397223 */ /* 0x081fe20000000039 */
[-C--:B------:R-:W-:Y:S01]  /*0710*/  FFMA R52, R25, R30.reuse, R52 ;  /* 0x0000001e19347223 */ /* 0x080fe20000000034 */
[-C--:B------:R-:W-:Y:S01]  /*0720*/  FFMA R59, R26, R30.reuse, R59 ;  /* 0x0000001e1a3b7223 */ /* 0x080fe2000000003b */
[-C--:B------:R-:W-:Y:S01]  /*0730*/  FFMA R54, R27, R30.reuse, R54 ;  /* 0x0000001e1b367223 */ /* 0x080fe20000000036 */
[-C--:B-1----:R-:W-:Y:S01]  /*0740*/  FFMA R53, R32, R30.reuse, R53 ;  /* 0x0000001e20357223 */ /* 0x082fe20000000035 */
[-C--:B------:R-:W-:Y:S01]  /*0750*/  FFMA R48, R33, R30.reuse, R48 ;  /* 0x0000001e21307223 */ /* 0x080fe20000000030 */
[-C--:B------:R-:W-:Y:S01]  /*0760*/  FFMA R55, R34, R30.reuse, R55 ;  /* 0x0000001e22377223 */ /* 0x080fe20000000037 */
[----:B------:R-:W-:Y:S01]  /*0770*/  FFMA R30, R35, R30, R50 ;  /* 0x0000001e231e7223 */ /* 0x000fe20000000032 */
[C---:B------:R-:W-:Y:S01]  /*0780*/  FFMA R88, R25.reuse, R28, R88 ;  /* 0x0000001c19587223 */ /* 0x040fe20000000058 */
[-C--:B------:R-:W-:Y:S01]  /*0790*/  FFMA R69, R24, R29.reuse, R69 ;  /* 0x0000001d18457223 */ /* 0x080fe20000000045 */
[-C--:B------:R-:W-:Y:S01]  /*07a0*/  FFMA R72, R25, R29.reuse, R72 ;  /* 0x0000001d19487223 */ /* 0x080fe20000000048 */
[-C--:B------:R-:W-:Y:S01]  /*07b0*/  FFMA R71, R26, R29.reuse, R71 ;  /* 0x0000001d1a477223 */ /* 0x080fe20000000047 */
[-C--:B------:R-:W-:Y:S01]  /*07c0*/  FFMA R74, R27, R29.reuse, R74 ;  /* 0x0000001d1b4a7223 */ /* 0x080fe2000000004a */
[-C--:B------:R-:W-:Y:S01]  /*07d0*/  FFMA R65, R32, R29.reuse, R65 ;  /* 0x0000001d20417223 */ /* 0x080fe20000000041 */
[-C--:B------:R-:W-:Y:S01]  /*07e0*/  FFMA R68, R33, R29.reuse, R68 ;  /* 0x0000001d21447223 */ /* 0x080fe20000000044 */
[-C--:B------:R-:W-:Y:S01]  /*07f0*/  FFMA R67, R34, R29.reuse, R67 ;  /* 0x0000001d22437223 */ /* 0x080fe20000000043 */
[----:B------:R-:W-:Y:S01]  /*0800*/  FFMA R70, R35, R29, R70 ;  /* 0x0000001d23467223 */ /* 0x000fe20000000046 */
[C---:B------:R-:W-:Y:S01]  /*0810*/  FFMA R40, R25.reuse, R31, R14 ;  /* 0x0000001f19287223 */ /* 0x040fe2000000000e */
[C---:B--2---:R-:W-:Y:S01]  /*0820*/  FFMA R78, R25.reuse, R36, R78 ;  /* 0x00000024194e7223 */ /* 0x044fe2000000004e */
[C---:B------:R-:W-:Y:S01]  /*0830*/  FFMA R58, R25.reuse, R37, R58 ;  /* 0x00000025193a7223 */ /* 0x040fe2000000003a */
[C---:B------:R-:W-:Y:S01]  /*0840*/  FFMA R43, R25.reuse, R38, R11 ;  /* 0x00000026192b7223 */ /* 0x040fe2000000000b */
[----:B------:R-:W-:Y:S01]  /*0850*/  FFMA R50, R25, R39, R4 ;  /* 0x0000002719327223 */ /* 0x000fe20000000004 */
[-C--:B------:R-:W-:Y:S01]  /*0860*/  FFMA R87, R26, R28.reuse, R87 ;  /* 0x0000001c1a577223 */ /* 0x080fe20000000057 */
[C---:B------:R-:W-:Y:S01]  /*0870*/  FFMA R90, R27.reuse, R28, R90 ;  /* 0x0000001c1b5a7223 */ /* 0x040fe2000000005a */
        /* <DEDUP_REMOVED lines=8> */
[C---:B------:R-:W-:Y:S01]  /*0900*/  FFMA R62, R26.reuse, R37, R62 ;  /* 0x000000251a3e7223 */ /* 0x040fe2000000003e */
[C---:B------:R-:W-:Y:S01]  /*0910*/  FFMA R25, R26.reuse, R38, R13 ;  /* 0x000000261a197223 */ /* 0x040fe2000000000d */
        /* <DEDUP_REMOVED lines=8> */
[-C--:B------:R-:W-:Y:S01]  /*09a0*/  FFMA R31, R24, R38.reuse, R17 ;  /* 0x00000026181f7223 */ /* 0x080fe20000000011 */
[-C--:B------:R-:W-:Y:S01]  /*09b0*/  FFMA R27, R32, R38.reuse, R19 ;  /* 0x00000026201b7223 */ /* 0x080fe20000000013 */
[-C--:B------:R-:W-:Y:S01]  /*09c0*/  FFMA R26, R33, R38.reuse, R16 ;  /* 0x00000026211a7223 */ /* 0x080fe20000000010 */
[-C--:B------:R-:W-:Y:S01]  /*09d0*/  FFMA R21, R34, R38.reuse, R21 ;  /* 0x0000002622157223 */ /* 0x080fe20000000015 */
[----:B------:R-:W-:Y:S01]  /*09e0*/  FFMA R24, R24, R39, R6 ;  /* 0x0000002718187223 */ /* 0x000fe20000000006 */
[----:B------:R-:W-:Y:S01]  /*09f0*/  FFMA R38, R35, R38, R18 ;  /* 0x0000002623267223 */ /* 0x000fe20000000012 */
[----:B------:R-:W-:Y:S04]  /*0a00*/  LDS.128 R4, [R96+UR7+0x200] ;  /* 0x0002000760047984 */ /* 0x000fe80008000c00 */
[----:B------:R-:W-:Y:S04]  /*0a10*/  LDS.128 R12, [R96+UR7+0x280] ;  /* 0x00028007600c7984 */ /* 0x000fe80008000c00 */
[----:B------:R-:W0:Y:S04]  /*0a20*/  LDS.128 R16, [R97+0x240] ;  /* 0x0002400061107984 */ /* 0x000e280000000c00 */
[----:B------:R-:W1:Y:S01]  /*0a30*/  LDS.128 R8, [R97+0x200] ;  /* 0x0002000061087984 */ /* 0x000e620000000c00 */
[-C--:B------:R-:W-:Y:S01]  /*0a40*/  FFMA R75, R32, R36.reuse, R75 ;  /* 0x00000024204b7223 */ /* 0x080fe2000000004b */
[CC--:B------:R-:W-:Y:S01]  /*0a50*/  FFMA R76, R33.reuse, R36.reuse, R76 ;  /* 0x00000024214c7223 */ /* 0x0c0fe2000000004c */
[----:B------:R-:W-:Y:S01]  /*0a60*/  FFMA R77, R34, R36, R77 ;  /* 0x00000024224d7223 */ /* 0x000fe2000000004d */
[-C--:B------:R-:W-:Y:S01]  /*0a70*/  FFMA R81, R32, R28.reuse, R81 ;  /* 0x0000001c20517223 */ /* 0x080fe20000000051 */
[-C--:B------:R-:W-:Y:S01]  /*0a80*/  FFMA R84, R33, R28.reuse, R84 ;  /* 0x0000001c21547223 */ /* 0x080fe20000000054 */
[----:B------:R-:W-:Y:S01]  /*0a90*/  FFMA R83, R34, R28, R83 ;  /* 0x0000001c22537223 */ /* 0x000fe20000000053 */
[----:B------:R-:W-:Y:S01]  /*0aa0*/  FFMA R36, R35, R36, R80 ;  /* 0x0000002423247223 */ /* 0x000fe20000000050 */
[-C--:B------:R-:W-:Y:S01]  /*0ab0*/  FFMA R61, R32, R37.reuse, R61 ;  /* 0x00000025203d7223 */ /* 0x080fe2000000003d */
[-C--:B------:R-:W-:Y:S01]  /*0ac0*/  FFMA R60, R33, R37.reuse, R60 ;  /* 0x00000025213c7223 */ /* 0x080fe2000000003c */
[-C--:B------:R-:W-:Y:S01]  /*0ad0*/  FFMA R63, R34, R37.reuse, R63 ;  /* 0x00000025223f7223 */ /* 0x080fe2000000003f */
[C---:B------:R-:W-:Y:S01]  /*0ae0*/  FFMA R64, R35.reuse, R37, R64 ;  /* 0x0000002523407223 */ /* 0x040fe20000000040 */
[----:B------:R-:W-:Y:S01]  /*0af0*/  FFMA R28, R35, R28, R86 ;  /* 0x0000001c231c7223 */ /* 0x000fe20000000056 */
[-C--:B------:R-:W-:Y:S01]  /*0b00*/  FFMA R49, R32, R39.reuse, R49 ;  /* 0x0000002720317223 */ /* 0x080fe20000000031 */
[-C--:B------:R-:W-:Y:S01]  /*0b10*/  FFMA R20, R33, R39.reuse, R20 ;  /* 0x0000002721147223 */ /* 0x080fe20000000014 */
[-C--:B------:R-:W-:Y:S01]  /*0b20*/  FFMA R51, R34, R39.reuse, R51 ;  /* 0x0000002722337223 */ /* 0x080fe20000000033 */
[----:B------:R-:W-:Y:S01]  /*0b30*/  FFMA R22, R35, R39, R22 ;  /* 0x0000002723167223 */ /* 0x000fe20000000016 */
[CC--:B0-----:R-:W-:Y:S01]  /*0b40*/  FFMA R73, R4.reuse, R16.reuse, R73 ;  /* 0x0000001004497223 */ /* 0x0c1fe20000000049 */
[-C--:B------:R-:W-:Y:S01]  /*0b50*/  FFMA R56, R4, R17.reuse, R56 ;  /* 0x0000001104387223 */ /* 0x080fe20000000038 */
[CC--:B------:R-:W-:Y:S01]  /*0b60*/  FFMA R78, R5.reuse, R16.reuse, R78 ;  /* 0x00000010054e7223 */ /* 0x0c0fe2000000004e */
[-C--:B------:R-:W-:Y:S01]  /*0b70*/  FFMA R58, R5, R17.reuse, R58 ;  /* 0x00000011053a7223 */ /* 0x080fe2000000003a */
[CC--:B------:R-:W-:Y:S01]  /*0b80*/  FFMA R79, R6.reuse, R16.reuse, R79 ;  /* 0x00000010064f7223 */ /* 0x0c0fe2000000004f */
[-C--:B------:R-:W-:Y:S01]  /*0b90*/  FFMA R62, R6, R17.reuse, R62 ;  /* 0x00000011063e7223 */ /* 0x080fe2000000003e */
[CC--:B------:R-:W-:Y:S01]  /*0ba0*/  FFMA R82, R7.reuse, R16.reuse, R82 ;  /* 0x0000001007527223 */ /* 0x0c0fe20000000052 */
[-C--:B------:R-:W-:Y:S01]  /*0bb0*/  FFMA R66, R7, R17.reuse, R66 ;  /* 0x0000001107427223 */ /* 0x080fe20000000042 */
[-C--:B------:R-:W-:Y:S01]  /*0bc0*/  FFMA R75, R12, R16.reuse, R75 ;  /* 0x000000100c4b7223 */ /* 0x080fe2000000004b */
[-C--:B------:R-:W-:Y:S01]  /*0bd0*/  FFMA R76, R13, R16.reuse, R76 ;  /* 0x000000100d4c7223 */ /* 0x080fe2000000004c */
[-C--:B------:R-:W-:Y:S01]  /*0be0*/  FFMA R77, R14, R16.reuse, R77 ;  /* 0x000000100e4d7223 */ /* 0x080fe2000000004d */
[----:B------:R-:W-:Y:S01]  /*0bf0*/  FFMA R36, R15, R16, R36 ;  /* 0x000000100f247223 */ /* 0x000fe20000000024 */
[-C--:B------:R-:W-:Y:S01]  /*0c00*/  FFMA R61, R12, R17.reuse, R61 ;  /* 0x000000110c3d7223 */ /* 0x080fe2000000003d */
[-C--:B------:R-:W-:Y:S01]  /*0c10*/  FFMA R60, R13, R17.reuse, R60 ;  /* 0x000000110d3c7223 */ /* 0x080fe2000000003c */
[-C--:B------:R-:W-:Y:S01]  /*0c20*/  FFMA R63, R14, R17.reuse, R63 ;  /* 0x000000110e3f7223 */ /* 0x080fe2000000003f */
[----:B------:R-:W-:Y:S01]  /*0c30*/  FFMA R64, R15, R17, R64 ;  /* 0x000000110f407223 */ /* 0x000fe20000000040 */
[-C--:B-1----:R-:W-:Y:S01]  /*0c40*/  FFMA R85, R4, R8.reuse, R85 ;  /* 0x0000000804557223 */ /* 0x082fe20000000055 */
[-C--:B------:R-:W-:Y:S01]  /*0c50*/  FFMA R88, R5, R8.reuse, R88 ;  /* 0x0000000805587223 */ /* 0x080fe20000000058 */
[-C--:B------:R-:W-:Y:S01]  /*0c60*/  FFMA R87, R6, R8.reuse, R87 ;  /* 0x0000000806577223 */ /* 0x080fe20000000057 */
        /* <DEDUP_REMOVED lines=29> */
[CC--:B------:R-:W-:Y:S01]  /*0e40*/  FFMA R31, R4.reuse, R18.reuse, R31 ;  /* 0x00000012041f7223 */ /* 0x0c0fe2000000001f */
        /* <DEDUP_REMOVED lines=15> */
[----:B------:R-:W-:Y:S04]  /*0f40*/  LDS.128 R4, [R96+UR7+0x400] ;  /* 0x0004000760047984 */ /* 0x000fe80008000c00 */
[----:B------:R-:W0:Y:S04]  /*0f50*/  LDS.128 R8, [R97+0x400] ;  /* 0x0004000061087984 */ /* 0x000e280000000c00 */
        /* <DEDUP_REMOVED lines=34> */
[C---:B--2---:R-:W-:Y:S01]  /*1180*/  FFMA R73, R4.reuse, R12, R73 ;  /* 0x0000000c04497223 */ /* 0x044fe20000000049 */
        /* <DEDUP_REMOVED lines=34> */
[----:B------:R-:W2:Y:S04]  /*13b0*/  LDS.128 R12, [R97+0x640] ;  /* 0x00064000610c7984 */ /* 0x000ea80000000c00 */
[----:B------:R-:W-:Y:S01]  /*13c0*/  LDS.128 R24, [R96+UR7+0x880] ;  /* 0x0008800760187984 */ /* 0x000fe20008000c00 */
        /* <DEDUP_REMOVED lines=66> */
[----:B------:R-:W1:Y:S04]  /*17f0*/  LDS.128 R12, [R97+0x840] ;  /* 0x00084000610c7984 */ /* 0x000e680000000c00 */
[----:B------:R-:W-:Y:S01]  /*1800*/  LDS.128 R16, [R96+UR7+0xa80] ;  /* 0x000a800760107984 */ /* 0x000fe20008000c00 */
[-C--:B0-----:R-:W-:Y:S01]  /*1810*/  FFMA R85, R4, R8.reuse, R85 ;  /* 0x0000000804557223 */ /* 0x081fe20000000055 */
        /* <DEDUP_REMOVED lines=31> */
[C---:B-1----:R-:W-:Y:S01]  /*1a10*/  FFMA R73, R4.reuse, R12, R73 ;  /* 0x0000000c04497223 */ /* 0x042fe20000000049 */
        /* <DEDUP_REMOVED lines=31> */
[----:B------:R-:W0:Y:S04]  /*1c10*/  LDS.128 R8, [R97+0xa00] ;  /* 0x000a000061087984 */ /* 0x000e280000000c00 */
[----:B------:R-:W1:Y:S04]  /*1c20*/  LDS.128 R12, [R97+0xa40] ;  /* 0x000a4000610c7984 */ /* 0x000e680000000c00 */
[----:B------:R-:W2:Y:S04]  /*1c30*/  LDS.128 R4, [R96+UR7+0xa00] ;  /* 0x000a000760047984 */ /* 0x000ea80008000c00 */
[----:B------:R-:W-:Y:S01]  /*1c40*/  LDS.128 R24, [R97+0xc00] ;  /* 0x000c000061187984 */ /* 0x000fe20000000c00 */
[C---:B0-----:R-:W-:Y:S01]  /*1c50*/  FFMA R84, R17.reuse, R8, R84 ;  /* 0x0000000811547223 */ /* 0x041fe20000000054 */
[C---:B------:R-:W-:Y:S01]  /*1c60*/  FFMA R68, R17.reuse, R9, R68 ;  /* 0x0000000911447223 */ /* 0x040fe20000000044 */
[C---:B------:R-:W-:Y:S01]  /*1c70*/  FFMA R48, R17.reuse, R10, R48 ;  /* 0x0000000a11307223 */ /* 0x040fe20000000030 */
[C---:B------:R-:W-:Y:S01]  /*1c80*/  FFMA R44, R17.reuse, R11, R44 ;  /* 0x0000000b112c7223 */ /* 0x040fe2000000002c */
[C---:B-1----:R-:W-:Y:S01]  /*1c90*/  FFMA R76, R17.reuse, R12, R76 ;  /* 0x0000000c114c7223 */ /* 0x042fe2000000004c */
[C---:B------:R-:W-:Y:S01]  /*1ca0*/  FFMA R60, R17.reuse, R13, R60 ;  /* 0x0000000d113c7223 */ /* 0x040fe2000000003c */
[C---:B------:R-:W-:Y:S01]  /*1cb0*/  FFMA R34, R17.reuse, R14, R34 ;  /* 0x0000000e11227223 */ /* 0x040fe20000000022 */
[----:B------:R-:W-:Y:S01]  /*1cc0*/  FFMA R20, R17, R15, R20 ;  /* 0x0000000f11147223 */ /* 0x000fe20000000014 */
[-C--:B--2---:R-:W-:Y:S01]  /*1cd0*/  FFMA R85, R4, R8.reuse, R85 ;  /* 0x0000000804557223 */ /* 0x084fe20000000055 */
        /* <DEDUP_REMOVED lines=45> */
[C---:B------:R-:W-:Y:S01]  /*1fb0*/  FFMA R36, R19.reuse, R12, R36 ;  /* 0x0000000c13247223 */ /* 0x040fe20000000024 */
        /* <DEDUP_REMOVED lines=8> */
[----:B------:R-:W-:Y:S01]  /*2040*/  FFMA R22, R19, R15, R22 ;  /* 0x0000000f13167223 */ /* 0x000fe20000000016 */
[----:B------:R-:W0:Y:S04]  /*2050*/  LDS.128 R8, [R96+UR7+0xc00] ;  /* 0x000c000760087984 */ /* 0x000e280008000c00 */
[----:B------:R-:W1:Y:S04]  /*2060*/  LDS.128 R4, [R96+UR7+0xc80] ;  /* 0x000c800760047984 */ /* 0x000e680008000c00 */
[----:B------:R-:W2:Y:S01]  /*2070*/  LDS.128 R12, [R97+0xc40] ;  /* 0x000c4000610c7984 */ /* 0x000ea20000000c00 */
[----:B------:R-:W-:Y:S01]  /*2080*/  UIADD3 UR5, UPT, UPT, UR5, 0x8, URZ ;  /* 0x0000000805057890 */ /* 0x000fe2000fffe0ff */
        /* <DEDUP_REMOVED lines=32> */
[-C--:B--2---:R-:W-:Y:S01]  /*2290*/  FFMA R47, R8, R14.reuse, R31 ;  /* 0x0000000e082f7223 */ /* 0x084fe2000000001f */
[-C--:B------:R-:W-:Y:S01]  /*22a0*/  FFMA R80, R9, R15.reuse, R50 ;  /* 0x0000000f09507223 */ /* 0x080fe20000000032 */
[----:B------:R-:W-:Y:S01]  /*22b0*/  LDS.128 R28, [R96+UR7+0xe00] ;  /* 0x000e0007601c7984 */ /* 0x000fe20008000c00 */
[-C--:B------:R-:W-:Y:S01]  /*22c0*/  FFMA R99, R4, R14.reuse, R35 ;  /* 0x0000000e04637223 */ /* 0x080fe20000000023 */
[----:B------:R-:W-:Y:S01]  /*22d0*/  FFMA R35, R6, R14, R21 ;  /* 0x0000000e06237223 */ /* 0x000fe20000000015 */
[-C--:B------:R-:W-:Y:S01]  /*22e0*/  FFMA R98, R5, R15.reuse, R20 ;  /* 0x0000000f05627223 */ /* 0x080fe20000000014 */
[----:B------:R-:W0:Y:S01]  /*22f0*/  LDS.128 R48, [R97+0xe00] ;  /* 0x000e000061307984 */ /* 0x000e220000000c00 */
[----:B------:R-:W-:-:S03]  /*2300*/  FFMA R100, R7, R15, R22 ;  /* 0x0000000f07647223 */ /* 0x000fc60000000016 */
[----:B------:R-:W1:Y:S04]  /*2310*/  LDS.128 R24, [R96+UR7+0xe80] ;  /* 0x000e800760187984 */ /* 0x000e680008000c00 */
[----:B------:R-:W2:Y:S01]  /*2320*/  LDS.128 R20, [R97+0xe40] ;  /* 0x000e400061147984 */ /* 0x000ea20000000c00 */
[----:B------:R-:W-:Y:S01]  /*2330*/  UISETP.GE.AND UP0, UPT, UR5, UR13, UPT ;  /* 0x0000000d0500728c */ /* 0x000fe2000bf06270 */
        /* <DEDUP_REMOVED lines=9> */
[C---:B------:R-:W-:Y:S01]  /*23d0*/  FFMA R78, R9.reuse, R12, R78 ;  /* 0x0000000c094e7223 */ /* 0x040fe2000000004e */
[----:B------:R-:W-:Y:S01]  /*23e0*/  FFMA R43, R9, R14, R43 ;  /* 0x0000000e092b7223 */ /* 0x000fe2000000002b */
[C---:B------:R-:W-:Y:S01]  /*23f0*/  FFMA R79, R10.reuse, R12, R79 ;  /* 0x0000000c0a4f7223 */ /* 0x040fe2000000004f */
[----:B------:R-:W-:Y:S01]  /*2400*/  FFMA R33, R10, R14, R33 ;  /* 0x0000000e0a217223 */ /* 0x000fe20000000021 */
[C---:B------:R-:W-:Y:S01]  /*2410*/  FFMA R82, R11.reuse, R12, R82 ;  /* 0x0000000c0b527223 */ /* 0x040fe20000000052 */
[----:B------:R-:W-:Y:S01]  /*2420*/  FFMA R45, R11, R14, R45 ;  /* 0x0000000e0b2d7223 */ /* 0x000fe2000000002d */
[-C--:B------:R-:W-:Y:S01]  /*2430*/  FFMA R75, R4, R12.reuse, R75 ;  /* 0x0000000c044b7223 */ /* 0x080fe2000000004b */
[-C--:B------:R-:W-:Y:S01]  /*2440*/  FFMA R76, R5, R12.reuse, R76 ;  /* 0x0000000c054c7223 */ /* 0x080fe2000000004c */
[-C--:B------:R-:W-:Y:S01]  /*2450*/  FFMA R77, R6, R12.reuse, R77 ;  /* 0x0000000c064d7223 */ /* 0x080fe2000000004d */
[----:B------:R-:W-:Y:S01]  /*2460*/  FFMA R36, R7, R12, R36 ;  /* 0x0000000c07247223 */ /* 0x000fe20000000024 */
[-C--:B------:R-:W-:Y:S01]  /*2470*/  FFMA R34, R5, R14.reuse, R34 ;  /* 0x0000000e05227223 */ /* 0x080fe20000000022 */
[----:B------:R-:W-:Y:S01]  /*2480*/  FFMA R38, R7, R14, R38 ;  /* 0x0000000e07267223 */ /* 0x000fe20000000026 */
[-C--:B------:R-:W-:Y:S01]  /*2490*/  FFMA R32, R8, R15.reuse, R32 ;  /* 0x0000000f08207223 */ /* 0x080fe20000000020 */
[-C--:B------:R-:W-:Y:S01]  /*24a0*/  FFMA R0, R10, R15.reuse, R0 ;  /* 0x0000000f0a007223 */ /* 0x080fe20000000000 */
[-C--:B------:R-:W-:Y:S01]  /*24b0*/  FFMA R2, R11, R15.reuse, R2 ;  /* 0x0000000f0b027223 */ /* 0x080fe20000000002 */
[-C--:B------:R-:W-:Y:S01]  /*24c0*/  FFMA R37, R4, R15.reuse, R37 ;  /* 0x0000000f04257223 */ /* 0x080fe20000000025 */
[----:B------:R-:W-:Y:S01]  /*24d0*/  FFMA R101, R6, R15, R17 ;  /* 0x0000000f06657223 */ /* 0x000fe20000000011 */
[----:B------:R-:W-:Y:S01]  /*24e0*/  IADD3 R92, P0, PT, R92, 0x20, RZ ;  /* 0x000000205c5c7810 */ /* 0x000fe20007f1e0ff */
        /* <DEDUP_REMOVED lines=16> */
[----:B------:R-:W-:Y:S01]  /*25f0*/  FFMA R7, R30, R51, R19 ;  /* 0x000000331e077223 */ /* 0x000fe20000000013 */
[-C--:B--2---:R-:W-:Y:S01]  /*2600*/  FFMA R56, R28, R21.reuse, R56 ;  /* 0x000000151c387223 */ /* 0x084fe20000000038 */
[C---:B------:R-:W-:Y:S01]  /*2610*/  FFMA R58, R29.reuse, R21, R58 ;  /* 0x000000151d3a7223 */ /* 0x040fe2000000003a */
[----:B------:R-:W-:Y:S01]  /*2620*/  FFMA R4, R29, R23, R80 ;  /* 0x000000171d047223 */ /* 0x000fe20000000050 */
        /* <DEDUP_REMOVED lines=22> */
[----:B------:R-:W-:Y:S01]  /*2790*/  FFMA R17, R28, R22, R47 ;  /* 0x000000161c117223 */ /* 0x000fe2000000002f */
        /* <DEDUP_REMOVED lines=21> */
[----:B------:R-:W-:Y:S01]  /*28f0*/  IADD3.X R93, PT, PT, RZ, R93, RZ, P0, !PT ;  /* 0x0000005dff5d7210 */ /* 0x000fe200007fe4ff */
[----:B------:R-:W-:Y:S01]  /*2900*/  ULEA UR4, UR14, UR4, 0x3 ;  /* 0x000000040e047291 */ /* 0x000fe2000f8e18ff */
[----:B------:R-:W-:Y:S06]  /*2910*/  BAR.SYNC.DEFER_BLOCKING 0x0 ;  /* 0x0000000000007b1d */ /* 0x000fec0000010000 */
[----:B------:R-:W-:Y:S05]  /*2920*/  BRA.U !UP0, `(.L_x_1) ;  /* 0xffffffd908e07547 */ /* 0x000fea000b83ffff */
.L_x_0:
[----:B0-----:R-:W0:Y:S01]  /*2930*/  LDC R28, c[0x0][0x360] ;  /* 0x0000d800ff1c7b82 */ /* 0x001e220000000800 */
[----:B------:R-:W1:Y:S07]  /*2940*/  LDCU.64 UR4, c[0x0][0x390] ;  /* 0x00007200ff0477ac */ /* 0x000e6e0008000a00 */
[----:B------:R-:W2:Y:S08]  /*2950*/  LDC R29, c[0x0][0x364] ;  /* 0x0000d900ff1d7b82 */ /* 0x000eb00000000800 */
[----:B------:R-:W3:Y:S01]  /*2960*/  LDC R23, c[0x0][0x39c] ;  /* 0x0000e700ff177b82 */ /* 0x000ee20000000800 */
[----:B0-----:R-:W-:-:S05]  /*2970*/  IMAD R24, R95, R28, R94 ;  /* 0x0000001c5f187224 */ /* 0x001fca00078e025e */
[--C-:B------:R-:W-:Y:S02]  /*2980*/  SHF.R.U32.HI R26, RZ, 0x3, R24.reuse ;  /* 0x00000003ff1a7819 */ /* 0x100fe40000011618 */
[----:B------:R-:W-:Y:S02]  /*2990*/  SHF.L.U32 R25, R24, 0x1, RZ ;  /* 0x0000000118197819 */ /* 0x000fe400000006ff */
[----:B------:R-:W-:Y:S01]  /*29a0*/  LOP3.LUT R27, R26, 0x7fff8, RZ, 0xc0, !PT ;  /* 0x0007fff81a1b7812 */ /* 0x000fe200078ec0ff */
[----:B--2---:R-:W-:Y:S01]  /*29b0*/  IMAD R26, R29, UR12, RZ ;  /* 0x0000000c1d1a7c24 */ /* 0x004fe2000f8e02ff */
[----:B------:R-:W-:Y:S02]  /*29c0*/  LOP3.LUT R25, R25, 0x40, RZ, 0xc0, !PT ;  /* 0x0000004019197812 */ /* 0x000fe400078ec0ff */
[--C-:B------:R-:W-:Y:S01]  /*29d0*/  LOP3.LUT R29, R27, 0x3, R24.reuse, 0xf8, !PT ;  /* 0x000000031b1d7812 */ /* 0x100fe200078ef818 */
[----:B------:R-:W-:Y:S01]  /*29e0*/  IMAD R27, R28, UR9, RZ ;  /* 0x000000091c1b7c24 */ /* 0x000fe2000f8e02ff */
[----:B------:R-:W-:-:S02]  /*29f0*/  LOP3.LUT R24, R25, 0x1c, R24, 0xf8, !PT ;  /* 0x0000001c19187812 */ /* 0x000fc400078ef818 */
[----:B------:R-:W-:Y:S02]  /*2a00*/  MOV R25, RZ ;  /* 0x000000ff00197202 */ /* 0x000fe40000000f00 */
[----:B------:R-:W-:Y:S01]  /*2a10*/  LEA R26, R26, R29, 0x1 ;  /* 0x0000001d1a1a7211 */ /* 0x000fe200078e08ff */
[----:B------:R-:W-:-:S03]  /*2a20*/  IMAD.WIDE.U32 R24, R27, 0x8, R24 ;  /* 0x000000081b187825 */ /* 0x000fc600078e0018 */
[----:B------:R-:W-:Y:S02]  /*2a30*/  SHF.L.U32 R27, R26, 0x2, RZ ;  /* 0x000000021a1b7819 */ /* 0x000fe400000006ff */
[----:B---3--:R-:W-:-:S03]  /*2a40*/  SHF.R.S32.HI R26, RZ, 0x1f, R23 ;  /* 0x0000001fff1a7819 */ /* 0x008fc60000011417 */
[----:B------:R-:W-:-:S04]  /*2a50*/  IMAD.WIDE.U32 R24, R27, R23, R24 ;  /* 0x000000171b187225 */ /* 0x000fc800078e0018 */
[----:B------:R-:W-:Y:S01]  /*2a60*/  IMAD R27, R27, R26, R25 ;  /* 0x0000001a1b1b7224 */ /* 0x000fe200078e0219 */
[C---:B-1----:R-:W-:Y:S01]  /*2a70*/  LEA R40, P0, R24.reuse, UR4, 0x2 ;  /* 0x0000000418287c11 */ /* 0x042fe2000f8010ff */
[----:B------:R-:W0:Y:S03]  /*2a80*/  LDCU UR4, c[0x0][0x3a4] ;  /* 0x00007480ff0477ac */ /* 0x000e260008000800 */
[----:B------:R-:W-:Y:S01]  /*2a90*/  LEA.HI.X R41, R24, UR5, R27, 0x2, P0 ;  /* 0x0000000518297c11 */ /* 0x000fe200080f141b */
[----:B------:R-:W1:Y:S04]  /*2aa0*/  LDCU UR5, c[0x0][0x3a8] ;  /* 0x00007500ff0577ac */ /* 0x000e680008000800 */
[----:B------:R-:W1:Y:S04]  /*2ab0*/  LDG.E.128 R28, desc[UR10][R40.64] ;  /* 0x0000000a281c7981 */ /* 0x000e68000c1e1d00 */
[----:B------:R-:W2:Y:S01]  /*2ac0*/  LDG.E.128 R24, desc[UR10][R40.64+0x80] ;  /* 0x0000800a28187981 */ /* 0x000ea2000c1e1d00 */
[----:B------:R-:W-:Y:S01]  /*2ad0*/  SHF.L.U32 R43, R23, 0x4, RZ ;  /* 0x00000004172b7819 */ /* 0x000fe200000006ff */
[----:B0-----:R-:W-:Y:S01]  /*2ae0*/  FMUL R85, R85, UR4 ;  /* 0x0000000455557c20 */ /* 0x001fe20008400000 */
[----:B------:R-:W-:Y:S01]  /*2af0*/  FMUL R88, R88, UR4 ;  /* 0x0000000458587c20 */ /* 0x000fe20008400000 */
[----:B------:R-:W-:Y:S01]  /*2b00*/  FMUL R87, R87, UR4 ;  /* 0x0000000457577c20 */ /* 0x000fe20008400000 */
[----:B------:R-:W-:Y:S01]  /*2b10*/  FMUL R90, R90, UR4 ;  /* 0x000000045a5a7c20 */ /* 0x000fe20008400000 */
[----:B------:R-:W-:Y:S01]  /*2b20*/  FMUL R81, R81, UR4 ;  /* 0x0000000451517c20 */ /* 0x000fe20008400000 */
[----:B------:R-:W-:Y:S01]  /*2b30*/  FMUL R84, R84, UR4 ;  /* 0x0000000454547c20 */ /* 0x000fe20008400000 */
[----:B------:R-:W-:Y:S01]  /*2b40*/  FMUL R83, R83, UR4 ;  /* 0x0000000453537c20 */ /* 0x000fe20008400000 */
[----:B------:R-:W-:Y:S01]  /*2b50*/  FMUL R86, R86, UR4 ;  /* 0x0000000456567c20 */ /* 0x000fe20008400000 */
[----:B------:R-:W-:-:S04]  /*2b60*/  IMAD.WIDE R42, R43, 0x4, R40 ;  /* 0x000000042b2a7825 */ /* 0x000fc800078e0228 */
[----:B-1----:R-:W-:Y:S01]  /*2b70*/  FFMA R28, R28, UR5, R85 ;  /* 0x000000051c1c7c23 */ /* 0x002fe20008000055 */
[----:B------:R-:W-:Y:S01]  /*2b80*/  FFMA R29, R29, UR5, R88 ;  /* 0x000000051d1d7c23 */ /* 0x000fe20008000058 */
[----:B------:R-:W-:Y:S01]  /*2b90*/  FFMA R30, R30, UR5, R87 ;  /* 0x000000051e1e7c23 */ /* 0x000fe20008000057 */
[----:B------:R-:W-:Y:S01]  /*2ba0*/  FFMA R31, R31, UR5, R90 ;  /* 0x000000051f1f7c23 */ /* 0x000fe2000800005a */
[----:B--2---:R-:W-:Y:S01]  /*2bb0*/  FFMA R36, R24, UR5, R81 ;  /* 0x0000000518247c23 */ /* 0x004fe20008000051 */
[----:B------:R-:W-:Y:S01]  /*2bc0*/  FFMA R37, R25, UR5, R84 ;  /* 0x0000000519257c23 */ /* 0x000fe20008000054 */
[----:B------:R-:W-:Y:S01]  /*2bd0*/  FFMA R38, R26, UR5, R83 ;  /* 0x000000051a267c23 */ /* 0x000fe20008000053 */
[----:B------:R-:W-:Y:S01]  /*2be0*/  FFMA R39, R27, UR5, R86 ;  /* 0x000000051b277c23 */ /* 0x000fe20008000056 */
[----:B------:R-:W-:Y:S04]  /*2bf0*/  STG.E.128 desc[UR10][R40.64], R28 ;  /* 0x0000001c28007986 */ /* 0x000fe8000c101d0a */
[----:B------:R0:W-:Y:S04]  /*2c00*/  STG.E.128 desc[UR10][R40.64+0x80], R36 ;  /* 0x0000802428007986 */ /* 0x0001e8000c101d0a */
[----:B------:R-:W2:Y:S04]  /*2c10*/  LDG.E.128 R32, desc[UR10][R42.64] ;  /* 0x0000000a2a207981 */ /* 0x000ea8000c1e1d00 */
[----:B------:R-:W3:Y:S01]  /*2c20*/  LDG.E.128 R24, desc[UR10][R42.64+0x80] ;  /* 0x0000800a2a187981 */ /* 0x000ee2000c1e1d00 */
[----:B------:R-:W-:Y:S01]  /*2c30*/  FMUL R73, R73, UR4 ;  /* 0x0000000449497c20 */ /* 0x000fe20008400000 */
[----:B------:R-:W-:Y:S01]  /*2c40*/  FMUL R78, R78, UR4 ;  /* 0x000000044e4e7c20 */ /* 0x000fe20008400000 */
[----:B------:R-:W-:Y:S01]  /*2c50*/  FMUL R79, R79, UR4 ;  /* 0x000000044f4f7c20 */ /* 0x000fe20008400000 */
[----:B------:R-:W-:Y:S01]  /*2c60*/  FMUL R82, R82, UR4 ;  /* 0x0000000452527c20 */ /* 0x000fe20008400000 */
[----:B------:R-:W-:Y:S01]  /*2c70*/  FMUL R75, R75, UR4 ;  /* 0x000000044b4b7c20 */ /* 0x000fe20008400000 */
[----:B------:R-:W-:Y:S01]  /*2c80*/  FMUL R76, R76, UR4 ;  /* 0x000000044c4c7c20 */ /* 0x000fe20008400000 */
[----:B------:R-:W-:Y:S01]  /*2c90*/  FMUL R77, R77, UR4 ;  /* 0x000000044d4d7c20 */ /* 0x000fe20008400000 */
[----:B------:R-:W-:Y:S01]  /*2ca0*/  FMUL R80, R80, UR4 ;  /* 0x0000000450507c20 */ /* 0x000fe20008400000 */
[----:B0-----:R-:W-:-:S04]  /*2cb0*/  IMAD.WIDE R40, R23, -0x3c, R42 ;  /* 0xffffffc417287825 */ /* 0x001fc800078e022a */
[----:B--2---:R-:W-:Y:S01]  /*2cc0*/  FFMA R32, R32, UR5, R73 ;  /* 0x0000000520207c23 */ /* 0x004fe20008000049 */
[----:B------:R-:W-:Y:S01]  /*2cd0*/  FFMA R33, R33, UR5, R78 ;  /* 0x0000000521217c23 */ /* 0x000fe2000800004e */
[----:B------:R-:W-:Y:S01]  /*2ce0*/  FFMA R34, R34, UR5, R79 ;  /* 0x0000000522227c23 */ /* 0x000fe2000800004f */
[----:B------:R-:W-:Y:S01]  /*2cf0*/  FFMA R35, R35, UR5, R82 ;  /* 0x0000000523237c23 */ /* 0x000fe20008000052 */
[----:B---3--:R-:W-:Y:S01]  /*2d00*/  FFMA R36, R24, UR5, R75 ;  /* 0x0000000518247c23 */ /* 0x008fe2000800004b */
        /* <DEDUP_REMOVED lines=15> */
[----:B0-----:R-:W-:-:S04]  /*2e00*/  IMAD.WIDE R42, R23, 0x40, R40 ;  /* 0x00000040172a7825 */ /* 0x001fc800078e0228 */
        /* <DEDUP_REMOVED lines=50> */
[----:B------:R0:W-:Y:S04]  /*3130*/  STG.E.128 desc[UR10][R40.64], R28 ;  /* 0x0000001c28007986 */ /* 0x0001e8000c101d0a */
        /* <DEDUP_REMOVED lines=21> */
[----:B------:R-:W-:Y:S04]  /*3290*/  STG.E.128 desc[UR10][R42.64+0x80], R36 ;  /* 0x000080242a007986 */ /* 0x000fe8000c101d0a */
[----:B-1----:R-:W2:Y:S04]  /*32a0*/  LDG.E.128 R24, desc[UR10][R28.64] ;  /* 0x0000000a1c187981 */ /* 0x002ea8000c1e1d00 */
        /* <DEDUP_REMOVED lines=17> */
[----:B------:R-:W-:Y:S01]  /*33c0*/  IMAD.WIDE R8, R23, 0x40, R28 ;  /* 0x0000004017087825 */ /* 0x000fe200078e021c */
[----:B------:R-:W-:Y:S04]  /*33d0*/  STG.E.128 desc[UR10][R28.64], R24 ;  /* 0x000000181c007986 */ /* 0x000fe8000c101d0a */
[----:B------:R-:W-:Y:S04]  /*33e0*/  STG.E.128 desc[UR10][R28.64+0x80], R16 ;  /* 0x000080101c007986 */ /* 0x000fe8000c101d0a */
[----:B------:R-:W2:Y:S04]  /*33f0*/  LDG.E.128 R12, desc[UR10][R8.64] ;  /* 0x0000000a080c7981 */ /* 0x000ea8000c1e1d00 */
[----:B0-----:R-:W3:Y:S01]  /*3400*/  LDG.E.128 R32, desc[UR10][R8.64+0x80] ;  /* 0x0000800a08207981 */ /* 0x001ee2000c1e1d00 */
        /* <DEDUP_REMOVED lines=17> */
[----:B------:R-:W-:Y:S01]  /*3520*/  STG.E.128 desc[UR10][R8.64+0x80], R32 ;  /* 0x0000802008007986 */ /* 0x000fe2000c101d0a */
[----:B------:R-:W-:Y:S05]  /*3530*/  EXIT ;  /* 0x000000000000794d */ /* 0x000fea0003800000 */
.L_x_2:
[----:B------:R-:W-:-:S00]  /*3540*/  BRA `(.L_x_2) ;  /* 0xfffffffc00fc7947 */ /* 0x000fc0000383ffff */
[----:B------:R-:W-:-:S00]  /*3550*/  NOP ;  /* 0x0000000000007918 */ /* 0x000fc00000000000 */
        /* <DEDUP_REMOVED lines=10> */
.L_x_3:


//--------------------- .nv.shared._Z9matrixMulPKfS0_Pfiiiff --------------------------
	.section	.nv.shared._Z9matrixMulPKfS0_Pfiiiff,"aw",@nobits
	.sectionflags	@""
	.align	4
.nv.shared._Z9matrixMulPKfS0_Pfiiiff:
	.zero		9216


//--------------------- .nv.shared.reserved.0     --------------------------
	.section	.nv.shared.reserved.0,"aw",@nobits
	.weak		__nv_reservedSMEM_offset_0_alias
	.size		__nv_reservedSMEM_offset_0_alias, 0, 64
	.other		__nv_reservedSMEM_offset_0_alias,@"STO_CUDA_RESERVED_SHARED STV_DEFAULT"
__nv_reservedSMEM_offset_0_alias:
	.zero		0
	.zero		64


//--------------------- .nv.constant0._Z9matrixMulPKfS0_Pfiiiff --------------------------
	.section	.nv.constant0._Z9matrixMulPKfS0_Pfiiiff,"a",@progbits
	.sectionflags	@""
	.align	4
.nv.constant0._Z9matrixMulPKfS0_Pfiiiff:
	.zero		940


//--------------------- SYMBOLS --------------------------

	.type		.nv.reservedSmem.offset0,@object
	.size		.nv.reservedSmem.offset0,0x4
	.type		.nv.reservedSmem.cap,@object
	.size		.nv.reservedSmem.cap,0x4
